	.target	sm_90a

	.elftype	@"ET_EXEC"


//--------------------- .note.nv.tkinfo           --------------------------
	.section	.note.nv.tkinfo,"",@"SHT_NOTE"
	.sectionflags	@"SHF_NOTE_NV_TKINFO"
	.tkinfo
        /*0018*/ 	.word	0x00000002
        /*0030*/ 	.string	""
        /*0030*/ 	.string	"ptxas"
        /*0030*/ 	.string	"Cuda compilation tools, release 13.0, V13.0.88"
        /*0030*/ 	.string	"Build cuda_13.0.r13.0/compiler.36424714_0"
        /*0030*/ 	.string	"-arch sm_90a -m 64 "



//--------------------- .note.nv.cuinfo           --------------------------
	.section	.note.nv.cuinfo,"",@"SHT_NOTE"
	.sectionflags	@"SHF_NOTE_NV_CUINFO"
        /*0018*/ 	.short	0x0002
        /*001a*/ 	.short	0x005a
        /*001c*/ 	.short	0x0082
	.zero		2


//--------------------- .nv.info                  --------------------------
	.section	.nv.info,"",@"SHT_CUDA_INFO"
	.align	4


	//----- nvinfo : EIATTR_REGCOUNT
	.align		4
        /*0000*/ 	.byte	0x04, 0x2f
        /*0002*/ 	.short	(.L_15 - .L_14)
	.align		4
.L_14:
        /*0004*/ 	.word	index@(_ZN7cutlass13device_kernelINS_4gemm6kernel13GemmUniversalIN4cute5tupleIJiiiiEEENS1_10collective13CollectiveMmaINS1_34MainloopSm90TmaGmmaWarpSpecializedILi9ENS5_IJNS4_1CILi1EEESB_SB_EEENS1_32KernelTmaWarpSpecializedPingpongEEENS5_IJNSA_ILi64EEENSA_ILi128EEESG_EEEaNS5_IJlSB_lEEEaSI_NS4_8TiledMMAINS4_8MMA_AtomIJNS4_4SM904GMMA27MMA_64x128x32_S32S8S8_SS_TNEEEENS4_6LayoutISC_NS5_IJNSA_ILi0EEESQ_SQ_EEEEENS5_IJNS4_10UnderscoreEST_ST_EEEEENS4_13SM90_TMA_LOADENS4_14ComposedLayoutINS4_7SwizzleILi3ELi4ELi3EEENS4_18smem_ptr_flag_bitsILi8EEENSP_INS5_IJNSA_ILi8EEESG_EEENS5_IJSG_SB_EEEEEEEvNS4_8identityESW_S16_vS17_EENS_8epilogue10collective6detail29Sm90TmaWarpSpecializedAdapterINS1A_15DefaultEpilogueIaSI_SI_NS19_6thread17LinearCombinationIaLi1EiiLNS1E_9ScaleType4KindE0ELNS_15FloatRoundStyleE2EaEENS1_15EpilogueDefaultEEEEEvvEEEEvNT_6ParamsE)
        /*0008*/ 	.word	0x000000a8


	//----- nvinfo : EIATTR_FRAME_SIZE
	.align		4
.L_15:
        /*000c*/ 	.byte	0x04, 0x11
        /*000e*/ 	.short	(.L_17 - .L_16)
	.align		4
.L_16:
        /*0010*/ 	.word	index@(_ZN7cutlass13device_kernelINS_4gemm6kernel13GemmUniversalIN4cute5tupleIJiiiiEEENS1_10collective13CollectiveMmaINS1_34MainloopSm90TmaGmmaWarpSpecializedILi9ENS5_IJNS4_1CILi1EEESB_SB_EEENS1_32KernelTmaWarpSpecializedPingpongEEENS5_IJNSA_ILi64EEENSA_ILi128EEESG_EEEaNS5_IJlSB_lEEEaSI_NS4_8TiledMMAINS4_8MMA_AtomIJNS4_4SM904GMMA27MMA_64x128x32_S32S8S8_SS_TNEEEENS4_6LayoutISC_NS5_IJNSA_ILi0EEESQ_SQ_EEEEENS5_IJNS4_10UnderscoreEST_ST_EEEEENS4_13SM90_TMA_LOADENS4_14ComposedLayoutINS4_7SwizzleILi3ELi4ELi3EEENS4_18smem_ptr_flag_bitsILi8EEENSP_INS5_IJNSA_ILi8EEESG_EEENS5_IJSG_SB_EEEEEEEvNS4_8identityESW_S16_vS17_EENS_8epilogue10collective6detail29Sm90TmaWarpSpecializedAdapterINS1A_15DefaultEpilogueIaSI_SI_NS19_6thread17LinearCombinationIaLi1EiiLNS1E_9ScaleType4KindE0ELNS_15FloatRoundStyleE2EaEENS1_15EpilogueDefaultEEEEEvvEEEEvNT_6ParamsE)
        /*0014*/ 	.word	0x00000008


	//----- nvinfo : EIATTR_MIN_STACK_SIZE
	.align		4
.L_17:
        /*0018*/ 	.byte	0x04, 0x12
        /*001a*/ 	.short	(.L_19 - .L_18)
	.align		4
.L_18:
        /*001c*/ 	.word	index@(_ZN7cutlass13device_kernelINS_4gemm6kernel13GemmUniversalIN4cute5tupleIJiiiiEEENS1_10collective13CollectiveMmaINS1_34MainloopSm90TmaGmmaWarpSpecializedILi9ENS5_IJNS4_1CILi1EEESB_SB_EEENS1_32KernelTmaWarpSpecializedPingpongEEENS5_IJNSA_ILi64EEENSA_ILi128EEESG_EEEaNS5_IJlSB_lEEEaSI_NS4_8TiledMMAINS4_8MMA_AtomIJNS4_4SM904GMMA27MMA_64x128x32_S32S8S8_SS_TNEEEENS4_6LayoutISC_NS5_IJNSA_ILi0EEESQ_SQ_EEEEENS5_IJNS4_10UnderscoreEST_ST_EEEEENS4_13SM90_TMA_LOADENS4_14ComposedLayoutINS4_7SwizzleILi3ELi4ELi3EEENS4_18smem_ptr_flag_bitsILi8EEENSP_INS5_IJNSA_ILi8EEESG_EEENS5_IJSG_SB_EEEEEEEvNS4_8identityESW_S16_vS17_EENS_8epilogue10collective6detail29Sm90TmaWarpSpecializedAdapterINS1A_15DefaultEpilogueIaSI_SI_NS19_6thread17LinearCombinationIaLi1EiiLNS1E_9ScaleType4KindE0ELNS_15FloatRoundStyleE2EaEENS1_15EpilogueDefaultEEEEEvvEEEEvNT_6ParamsE)
        /*0020*/ 	.word	0x00000008
.L_19:


//--------------------- .nv.compat                --------------------------
	.section	.nv.compat,"",@"SHT_CUDA_COMPAT_INFO"
	.align	4
        /*0000*/ 	.byte	0x02, 0x09, 0x01, 0x00, 0x02, 0x02, 0x04, 0x00, 0x02, 0x05, 0x05, 0x00, 0x03, 0x07, 0x01, 0x01
        /*0010*/ 	.byte	0x02, 0x03, 0x01, 0x00, 0x02, 0x06, 0x01, 0x00, 0x04, 0x0b, 0x08, 0x00, 0x00, 0x00, 0x00, 0x00
        /*0020*/ 	.byte	0x00, 0x00, 0x00, 0x00


//--------------------- .nv.info._ZN7cutlass13device_kernelINS_4gemm6kernel13GemmUniversalIN4cute5tupleIJiiiiEEENS1_10collective13CollectiveMmaINS1_34MainloopSm90TmaGmmaWarpSpecializedILi9ENS5_IJNS4_1CILi1EEESB_SB_EEENS1_32KernelTmaWarpSpecializedPingpongEEENS5_IJNSA_ILi64EEENSA_ILi128EEESG_EEEaNS5_IJlSB_lEEEaSI_NS4_8TiledMMAINS4_8MMA_AtomIJNS4_4SM904GMMA27MMA_64x128x32_S32S8S8_SS_TNEEEENS4_6LayoutISC_NS5_IJNSA_ILi0EEESQ_SQ_EEEEENS5_IJNS4_10UnderscoreEST_ST_EEEEENS4_13SM90_TMA_LOADENS4_14ComposedLayoutINS4_7SwizzleILi3ELi4ELi3EEENS4_18smem_ptr_flag_bitsILi8EEENSP_INS5_IJNSA_ILi8EEESG_EEENS5_IJSG_SB_EEEEEEEvNS4_8identityESW_S16_vS17_EENS_8epilogue10collective6detail29Sm90TmaWarpSpecializedAdapterINS1A_15DefaultEpilogueIaSI_SI_NS19_6thread17LinearCombinationIaLi1EiiLNS1E_9ScaleType4KindE0ELNS_15FloatRoundStyleE2EaEENS1_15EpilogueDefaultEEEEEvvEEEEvNT_6ParamsE --------------------------
	.section	.nv.info._ZN7cutlass13device_kernelINS_4gemm6kernel13GemmUniversalIN4cute5tupleIJiiiiEEENS1_10collective13CollectiveMmaINS1_34MainloopSm90TmaGmmaWarpSpecializedILi9ENS5_IJNS4_1CILi1EEESB_SB_EEENS1_32KernelTmaWarpSpecializedPingpongEEENS5_IJNSA_ILi64EEENSA_ILi128EEESG_EEEaNS5_IJlSB_lEEEaSI_NS4_8TiledMMAINS4_8MMA_AtomIJNS4_4SM904GMMA27MMA_64x128x32_S32S8S8_SS_TNEEEENS4_6LayoutISC_NS5_IJNSA_ILi0EEESQ_SQ_EEEEENS5_IJNS4_10UnderscoreEST_ST_EEEEENS4_13SM90_TMA_LOADENS4_14ComposedLayoutINS4_7SwizzleILi3ELi4ELi3EEENS4_18smem_ptr_flag_bitsILi8EEENSP_INS5_IJNSA_ILi8EEESG_EEENS5_IJSG_SB_EEEEEEEvNS4_8identityESW_S16_vS17_EENS_8epilogue10collective6detail29Sm90TmaWarpSpecializedAdapterINS1A_15DefaultEpilogueIaSI_SI_NS19_6thread17LinearCombinationIaLi1EiiLNS1E_9ScaleType4KindE0ELNS_15FloatRoundStyleE2EaEENS1_15EpilogueDefaultEEEEEvvEEEEvNT_6ParamsE,"",@"SHT_CUDA_INFO"
	.sectionflags	@""
	.align	4


	//----- nvinfo : EIATTR_CUDA_API_VERSION
	.align		4
        /*0000*/ 	.byte	0x04, 0x37
        /*0002*/ 	.short	(.L_21 - .L_20)
.L_20:
        /*0004*/ 	.word	0x00000082


	//----- nvinfo : EIATTR_KPARAM_INFO
	.align		4
.L_21:
        /*0008*/ 	.byte	0x04, 0x17
        /*000a*/ 	.short	(.L_23 - .L_22)
.L_22:
        /*000c*/ 	.word	0x00000000
        /*0010*/ 	.short	0x0000
        /*0012*/ 	.short	0x0070
        /*0014*/ 	.byte	0x00, 0xf0, 0x01, 0x10


	//----- nvinfo : EIATTR_SPARSE_MMA_MASK
	.align		4
.L_23:
        /*0018*/ 	.byte	0x03, 0x50
        /*001a*/ 	.short	0x0000


	//----- nvinfo : EIATTR_MAXREG_COUNT
	.align		4
        /*001c*/ 	.byte	0x03, 0x1b
        /*001e*/ 	.short	0x00a8


	//----- nvinfo : EIATTR_NUM_BARRIERS
	.align		4
        /*0020*/ 	.byte	0x02, 0x4c
        /*0022*/ 	.byte	0x01
	.zero		1


	//----- nvinfo : EIATTR_EXTERNS
	.align		4
        /*0024*/ 	.byte	0x04, 0x0f
        /*0026*/ 	.short	(.L_25 - .L_24)


	//   ....[0]....
	.align		4
.L_24:
        /*0028*/ 	.word	index@(__assertfail)


	//----- nvinfo : EIATTR_ANNOTATIONS
	.align		4
.L_25:
        /*002c*/ 	.byte	0x04, 0x55
        /*002e*/ 	.short	(.L_27 - .L_26)


	//   ....[0]....
.L_26:
        /*0030*/ 	.word	0x00000001
        /*0034*/ 	.byte	0xa0, 0x0b, 0x00, 0x00, 0x01, 0x00, 0x00, 0x00, 0xc0, 0x12, 0x00, 0x00, 0x01, 0x00, 0x00, 0x00
        /*0044*/ 	.byte	0x40, 0x54, 0x00, 0x00, 0x01, 0x00, 0x00, 0x00, 0x00, 0x60, 0x00, 0x00


	//----- nvinfo : EIATTR_MERCURY_ISA_VERSION
	.align		4
.L_27:
        /*0050*/ 	.byte	0x03, 0x5f
        /*0052*/ 	.short	0x0101


	//----- nvinfo : EIATTR_INT_WARP_WIDE_INSTR_OFFSETS
	.align		4
        /*0054*/ 	.byte	0x04, 0x31
        /*0056*/ 	.short	(.L_29 - .L_28)


	//   ....[0]....
.L_28:
        /*0058*/ 	.word	0x00000500


	//   ....[1]....
        /*005c*/ 	.word	0x00000520


	//   ....[2]....
        /*0060*/ 	.word	0x000005a0


	//   ....[3]....
        /*0064*/ 	.word	0x000005b0


	//   ....[4]....
        /*0068*/ 	.word	0x000005c0


	//   ....[5]....
        /*006c*/ 	.word	0x000005e0


	//   ....[6]....
        /*0070*/ 	.word	0x00000630


	//   ....[7]....
        /*0074*/ 	.word	0x00000650


	//----- nvinfo : EIATTR_COOP_GROUP_MASK_REGIDS
	.align		4
.L_29:
        /*0078*/ 	.byte	0x04, 0x29
        /*007a*/ 	.short	(.L_31 - .L_30)


	//   ....[0]....
.L_30:
        /*007c*/ 	.word	0xffffffff


	//   ....[1]....
        /*0080*/ 	.word	0xffffffff


	//   ....[2]....
        /*0084*/ 	.word	0xffffffff


	//   ....[3]....
        /*0088*/ 	.word	0xffffffff


	//   ....[4]....
        /*008c*/ 	.word	0xffffffff


	//   ....[5]....
        /*0090*/ 	.word	0xffffffff


	//----- nvinfo : EIATTR_COOP_GROUP_INSTR_OFFSETS
	.align		4
.L_31:
        /*0094*/ 	.byte	0x04, 0x28
        /*0096*/ 	.short	(.L_33 - .L_32)


	//   ....[0]....
.L_32:
        /*0098*/ 	.word	0x00000070


	//   ....[1]....
        /*009c*/ 	.word	0x00000080


	//   ....[2]....
        /*00a0*/ 	.word	0x00000140


	//   ....[3]....
        /*00a4*/ 	.word	0x000003a0


	//   ....[4]....
        /*00a8*/ 	.word	0x000003e0


	//   ....[5]....
        /*00ac*/ 	.word	0x00000420


	//----- nvinfo : EIATTR_REG_RECONFIG
	.align		4
.L_33:
        /*00b0*/ 	.byte	0x01, 0x54
	.zero		2


	//----- nvinfo : EIATTR_SYSCALL_OFFSETS
	.align		4
        /*00b4*/ 	.byte	0x04, 0x46
        /*00b6*/ 	.short	(.L_35 - .L_34)


	//   ....[0]....
.L_34:
        /*00b8*/ 	.word	0x00001700


	//----- nvinfo : EIATTR_MBARRIER_INSTR_OFFSETS
	.align		4
.L_35:
        /*00bc*/ 	.byte	0x04, 0x39
        /*00be*/ 	.short	(.L_37 - .L_36)


	//   ....[0]....
.L_36:
        /*00c0*/ 	.word	0x00000260
        /*00c4*/ 	.word	0x000000ff
        /*00c8*/ 	.word	0x00000000
        /*00cc*/ 	.short	0x0100
        /*00ce*/ 	.byte	0x08
	.zero		1


	//   ....[1]....
        /*00d0*/ 	.word	0x00000270
        /*00d4*/ 	.word	0x000000ff
        /*00d8*/ 	.word	0x00000048
        /*00dc*/ 	.short	0x0100
        /*00de*/ 	.byte	0x08
	.zero		1


	//   ....[2]....
        /*00e0*/ 	.word	0x00000280
        /*00e4*/ 	.word	0x000000ff
        /*00e8*/ 	.word	0x00000008
        /*00ec*/ 	.short	0x0100
        /*00ee*/ 	.byte	0x08
	.zero		1


	//   ....[3]....
        /*00f0*/ 	.word	0x00000290
        /*00f4*/ 	.word	0x000000ff
        /*00f8*/ 	.word	0x00000050
        /*00fc*/ 	.short	0x0100
        /*00fe*/ 	.byte	0x08
	.zero		1


	//   ....[4]....
        /*0100*/ 	.word	0x000002a0
        /*0104*/ 	.word	0x000000ff
        /*0108*/ 	.word	0x00000010
        /*010c*/ 	.short	0x0100
        /*010e*/ 	.byte	0x08
	.zero		1


	//   ....[5]....
        /*0110*/ 	.word	0x000002b0
        /*0114*/ 	.word	0x000000ff
        /*0118*/ 	.word	0x00000058
        /*011c*/ 	.short	0x0100
        /*011e*/ 	.byte	0x08
	.zero		1


	//   ....[6]....
        /*0120*/ 	.word	0x000002c0
        /*0124*/ 	.word	0x000000ff
        /*0128*/ 	.word	0x00000018
        /*012c*/ 	.short	0x0100
        /*012e*/ 	.byte	0x08
	.zero		1


	//   ....[7]....
        /*0130*/ 	.word	0x000002d0
        /*0134*/ 	.word	0x000000ff
        /*0138*/ 	.word	0x00000060
        /*013c*/ 	.short	0x0100
        /*013e*/ 	.byte	0x08
	.zero		1


	//   ....[8]....
        /*0140*/ 	.word	0x000002e0
        /*0144*/ 	.word	0x000000ff
        /*0148*/ 	.word	0x00000020
        /*014c*/ 	.short	0x0100
        /*014e*/ 	.byte	0x08
	.zero		1


	//   ....[9]....
        /*0150*/ 	.word	0x000002f0
        /*0154*/ 	.word	0x000000ff
        /*0158*/ 	.word	0x00000068
        /*015c*/ 	.short	0x0100
        /*015e*/ 	.byte	0x08
	.zero		1


	//   ....[10]....
        /*0160*/ 	.word	0x00000300
        /*0164*/ 	.word	0x000000ff
        /*0168*/ 	.word	0x00000028
        /*016c*/ 	.short	0x0100
        /*016e*/ 	.byte	0x08
	.zero		1


	//   ....[11]....
        /*0170*/ 	.word	0x00000310
        /*0174*/ 	.word	0x000000ff
        /*0178*/ 	.word	0x00000070
        /*017c*/ 	.short	0x0100
        /*017e*/ 	.byte	0x08
	.zero		1


	//   ....[12]....
        /*0180*/ 	.word	0x00000320
        /*0184*/ 	.word	0x000000ff
        /*0188*/ 	.word	0x00000030
        /*018c*/ 	.short	0x0100
        /*018e*/ 	.byte	0x08
	.zero		1


	//   ....[13]....
        /*0190*/ 	.word	0x00000330
        /*0194*/ 	.word	0x000000ff
        /*0198*/ 	.word	0x00000078
        /*019c*/ 	.short	0x0100
        /*019e*/ 	.byte	0x08
	.zero		1


	//   ....[14]....
        /*01a0*/ 	.word	0x00000340
        /*01a4*/ 	.word	0x000000ff
        /*01a8*/ 	.word	0x00000038
        /*01ac*/ 	.short	0x0100
        /*01ae*/ 	.byte	0x08
	.zero		1


	//   ....[15]....
        /*01b0*/ 	.word	0x00000350
        /*01b4*/ 	.word	0x000000ff
        /*01b8*/ 	.word	0x00000080
        /*01bc*/ 	.short	0x0100
        /*01be*/ 	.byte	0x08
	.zero		1


	//   ....[16]....
        /*01c0*/ 	.word	0x00000360
        /*01c4*/ 	.word	0x000000ff
        /*01c8*/ 	.word	0x00000040
        /*01cc*/ 	.short	0x0100
        /*01ce*/ 	.byte	0x08
	.zero		1


	//   ....[17]....
        /*01d0*/ 	.word	0x00000370
        /*01d4*/ 	.word	0x000000ff
        /*01d8*/ 	.word	0x00000088
        /*01dc*/ 	.short	0x0100
        /*01de*/ 	.byte	0x08
	.zero		1


	//   ....[18]....
        /*01e0*/ 	.word	0x00000690
        /*01e4*/ 	.word	0x000000ff
        /*01e8*/ 	.word	0x000000c0
        /*01ec*/ 	.short	0x0100
        /*01ee*/ 	.byte	0x08
	.zero		1


	//   ....[19]....
        /*01f0*/ 	.word	0x00000700
        /*01f4*/ 	.word	0x000000ff
        /*01f8*/ 	.word	0x000000c8
        /*01fc*/ 	.short	0x0100
        /*01fe*/ 	.byte	0x08
	.zero		1


	//   ....[20]....
        /*0200*/ 	.word	0x00000720
        /*0204*/ 	.word	0x000000ff
        /*0208*/ 	.word	0x000000a0
        /*020c*/ 	.short	0x0100
        /*020e*/ 	.byte	0x09
	.zero		1


	//   ....[21]....
        /*0210*/ 	.word	0x00000730
        /*0214*/ 	.word	0x000000ff
        /*0218*/ 	.word	0x000000a8
        /*021c*/ 	.short	0x0100
        /*021e*/ 	.byte	0x09
	.zero		1


	//   ....[22]....
        /*0220*/ 	.word	0x00000740
        /*0224*/ 	.word	0x000000ff
        /*0228*/ 	.word	0x000000b0
        /*022c*/ 	.short	0x0100
        /*022e*/ 	.byte	0x09
	.zero		1


	//   ....[23]....
        /*0230*/ 	.word	0x00000750
        /*0234*/ 	.word	0x000000ff
        /*0238*/ 	.word	0x000000b8
        /*023c*/ 	.short	0x0100
        /*023e*/ 	.byte	0x09
	.zero		1


	//   ....[24]....
        /*0240*/ 	.word	0x000015c0
        /*0244*/ 	.word	0x000000ff
        /*0248*/ 	.word	0xfffffff8
        /*024c*/ 	.short	0x010a
        /*024e*/ 	.byte	0x2b
	.zero		1


	//   ....[25]....
        /*0250*/ 	.word	0x00001790
        /*0254*/ 	.word	0x00000003
        /*0258*/ 	.word	0x00000000
        /*025c*/ 	.short	0x010a
        /*025e*/ 	.byte	0x3f
	.zero		1


	//   ....[26]....
        /*0260*/ 	.word	0x000017f0
        /*0264*/ 	.word	0x00000003
        /*0268*/ 	.word	0x00000000
        /*026c*/ 	.short	0x010a
        /*026e*/ 	.byte	0x3f
	.zero		1


	//   ....[27]....
        /*0270*/ 	.word	0x00001b50
        /*0274*/ 	.word	0x000000ff
        /*0278*/ 	.word	0x00000000
        /*027c*/ 	.short	0x010a
        /*027e*/ 	.byte	0x04
	.zero		1


	//   ....[28]....
        /*0280*/ 	.word	0x00001b90
        /*0284*/ 	.word	0x000000ff
        /*0288*/ 	.word	0x00000000
        /*028c*/ 	.short	0x010a
        /*028e*/ 	.byte	0x04
	.zero		1


	//   ....[29]....
        /*0290*/ 	.word	0x00001df0
        /*0294*/ 	.word	0x000000ff
        /*0298*/ 	.word	0x00000000
        /*029c*/ 	.short	0x0101
        /*029e*/ 	.byte	0x04
	.zero		1


	//   ....[30]....
        /*02a0*/ 	.word	0x00001ef0
        /*02a4*/ 	.word	0x00000003
        /*02a8*/ 	.word	0x00000000
        /*02ac*/ 	.short	0x0101
        /*02ae*/ 	.byte	0x2e
	.zero		1


	//   ....[31]....
        /*02b0*/ 	.word	0x00001fc0
        /*02b4*/ 	.word	0x000000ff
        /*02b8*/ 	.word	0x00000000
        /*02bc*/ 	.short	0x0101
        /*02be*/ 	.byte	0x06
	.zero		1


	//   ....[32]....
        /*02c0*/ 	.word	0x00002030
        /*02c4*/ 	.word	0x000000ff
        /*02c8*/ 	.word	0x00000008
        /*02cc*/ 	.short	0x010a
        /*02ce*/ 	.byte	0x2b
	.zero		1


	//   ....[33]....
        /*02d0*/ 	.word	0x00005480
        /*02d4*/ 	.word	0x00000000
        /*02d8*/ 	.word	0x00000000
        /*02dc*/ 	.short	0x0101
        /*02de*/ 	.byte	0x2e
	.zero		1


	//   ....[34]....
        /*02e0*/ 	.word	0x00005d70
        /*02e4*/ 	.word	0x0000000b
        /*02e8*/ 	.word	0x00000048
        /*02ec*/ 	.short	0x010a
        /*02ee*/ 	.byte	0x3f
	.zero		1


	//   ....[35]....
        /*02f0*/ 	.word	0x00006130
        /*02f4*/ 	.word	0x00000006
        /*02f8*/ 	.word	0x000000c8
        /*02fc*/ 	.short	0x0101
        /*02fe*/ 	.byte	0x3f
	.zero		1


	//   ....[36]....
        /*0300*/ 	.word	0x00006850
        /*0304*/ 	.word	0x00000007
        /*0308*/ 	.word	0x00000000
        /*030c*/ 	.short	0x010a
        /*030e*/ 	.byte	0x3f
	.zero		1


	//   ....[37]....
        /*0310*/ 	.word	0x000068d0
        /*0314*/ 	.word	0x00000006
        /*0318*/ 	.word	0x00000000
        /*031c*/ 	.short	0x010a
        /*031e*/ 	.byte	0x3f
	.zero		1


	//   ....[38]....
        /*0320*/ 	.word	0x00006960
        /*0324*/ 	.word	0x00000007
        /*0328*/ 	.word	0x00000000
        /*032c*/ 	.short	0x010a
        /*032e*/ 	.byte	0x3f
	.zero		1


	//   ....[39]....
        /*0330*/ 	.word	0x000069f0
        /*0334*/ 	.word	0x00000006
        /*0338*/ 	.word	0x00000000
        /*033c*/ 	.short	0x010a
        /*033e*/ 	.byte	0x3f
	.zero		1


	//   ....[40]....
        /*0340*/ 	.word	0x00006a80
        /*0344*/ 	.word	0x00000007
        /*0348*/ 	.word	0x00000000
        /*034c*/ 	.short	0x010a
        /*034e*/ 	.byte	0x3f
	.zero		1


	//   ....[41]....
        /*0350*/ 	.word	0x00006b10
        /*0354*/ 	.word	0x00000006
        /*0358*/ 	.word	0x00000000
        /*035c*/ 	.short	0x010a
        /*035e*/ 	.byte	0x3f
	.zero		1


	//   ....[42]....
        /*0360*/ 	.word	0x00006ba0
        /*0364*/ 	.word	0x00000007
        /*0368*/ 	.word	0x00000000
        /*036c*/ 	.short	0x010a
        /*036e*/ 	.byte	0x3f
	.zero		1


	//   ....[43]....
        /*0370*/ 	.word	0x00006c30
        /*0374*/ 	.word	0x00000006
        /*0378*/ 	.word	0x00000000
        /*037c*/ 	.short	0x010a
        /*037e*/ 	.byte	0x3f
	.zero		1


	//   ....[44]....
        /*0380*/ 	.word	0x00006cc0
        /*0384*/ 	.word	0x00000005
        /*0388*/ 	.word	0x00000000
        /*038c*/ 	.short	0x010a
        /*038e*/ 	.byte	0x3f
	.zero		1


	//   ....[45]....
        /*0390*/ 	.word	0x00006d30
        /*0394*/ 	.word	0x00000003
        /*0398*/ 	.word	0xfffffff8
        /*039c*/ 	.short	0x010a
        /*039e*/ 	.byte	0x3f
	.zero		1


	//   ....[46]....
        /*03a0*/ 	.word	0x00006d80
        /*03a4*/ 	.word	0x00000003
        /*03a8*/ 	.word	0x00000000
        /*03ac*/ 	.short	0x010a
        /*03ae*/ 	.byte	0x3f
	.zero		1


	//   ....[47]....
        /*03b0*/ 	.word	0x00006de0
        /*03b4*/ 	.word	0x00000004
        /*03b8*/ 	.word	0x00000000
        /*03bc*/ 	.short	0x010a
        /*03be*/ 	.byte	0x3f
	.zero		1


	//   ....[48]....
        /*03c0*/ 	.word	0x00006e40
        /*03c4*/ 	.word	0x00000004
        /*03c8*/ 	.word	0x00000008
        /*03cc*/ 	.short	0x010a
        /*03ce*/ 	.byte	0x3f
	.zero		1


	//   ....[49]....
        /*03d0*/ 	.word	0x00006f10
        /*03d4*/ 	.word	0x0000000b
        /*03d8*/ 	.word	0x00000048
        /*03dc*/ 	.short	0x010a
        /*03de*/ 	.byte	0x3f
	.zero		1


	//   ....[50]....
        /*03e0*/ 	.word	0x00006fe0
        /*03e4*/ 	.word	0x00000007
        /*03e8*/ 	.word	0x00000000
        /*03ec*/ 	.short	0x010a
        /*03ee*/ 	.byte	0x3f
	.zero		1


	//   ....[51]....
        /*03f0*/ 	.word	0x00007030
        /*03f4*/ 	.word	0x00000006
        /*03f8*/ 	.word	0x00000000
        /*03fc*/ 	.short	0x010a
        /*03fe*/ 	.byte	0x3f
	.zero		1


	//   ....[52]....
        /*0400*/ 	.word	0x00007080
        /*0404*/ 	.word	0x00000007
        /*0408*/ 	.word	0x00000000
        /*040c*/ 	.short	0x010a
        /*040e*/ 	.byte	0x3f
	.zero		1


	//   ....[53]....
        /*0410*/ 	.word	0x000070d0
        /*0414*/ 	.word	0x00000006
        /*0418*/ 	.word	0x00000000
        /*041c*/ 	.short	0x010a
        /*041e*/ 	.byte	0x3f
	.zero		1


	//   ....[54]....
        /*0420*/ 	.word	0x00007120
        /*0424*/ 	.word	0x00000007
        /*0428*/ 	.word	0x00000000
        /*042c*/ 	.short	0x010a
        /*042e*/ 	.byte	0x3f
	.zero		1


	//   ....[55]....
        /*0430*/ 	.word	0x00007170
        /*0434*/ 	.word	0x00000006
        /*0438*/ 	.word	0x00000000
        /*043c*/ 	.short	0x010a
        /*043e*/ 	.byte	0x3f
	.zero		1


	//   ....[56]....
        /*0440*/ 	.word	0x000071c0
        /*0444*/ 	.word	0x00000007
        /*0448*/ 	.word	0x00000000
        /*044c*/ 	.short	0x010a
        /*044e*/ 	.byte	0x3f
	.zero		1


	//   ....[57]....
        /*0450*/ 	.word	0x00007210
        /*0454*/ 	.word	0x00000006
        /*0458*/ 	.word	0x00000000
        /*045c*/ 	.short	0x010a
        /*045e*/ 	.byte	0x3f
	.zero		1


	//----- nvinfo : EIATTR_NUM_MBARRIERS
	.align		4
.L_37:
        /*0460*/ 	.byte	0x03, 0x38
        /*0462*/ 	.short	0x0018


	//----- nvinfo : EIATTR_EXIT_INSTR_OFFSETS
	.align		4
        /*0464*/ 	.byte	0x04, 0x1c
        /*0466*/ 	.short	(.L_39 - .L_38)


	//   ....[0]....
.L_38:
        /*0468*/ 	.word	0x00001250


	//   ....[1]....
        /*046c*/ 	.word	0x000012b0


	//   ....[2]....
        /*0470*/ 	.word	0x00005aa0


	//   ....[3]....
        /*0474*/ 	.word	0x00005ad0


	//   ....[4]....
        /*0478*/ 	.word	0x00006d10


	//----- nvinfo : EIATTR_MAX_THREADS
	.align		4
.L_39:
        /*047c*/ 	.byte	0x04, 0x05
        /*047e*/ 	.short	(.L_41 - .L_40)
.L_40:
        /*0480*/ 	.word	0x00000180
        /*0484*/ 	.word	0x00000001
        /*0488*/ 	.word	0x00000001


	//----- nvinfo : EIATTR_CRS_STACK_SIZE
	.align		4
.L_41:
        /*048c*/ 	.byte	0x04, 0x1e
        /*048e*/ 	.short	(.L_43 - .L_42)
.L_42:
        /*0490*/ 	.word	0x00000000


	//----- nvinfo : EIATTR_CBANK_PARAM_SIZE
	.align		4
.L_43:
        /*0494*/ 	.byte	0x03, 0x19
        /*0496*/ 	.short	0x0470


	//----- nvinfo : EIATTR_PARAM_CBANK
	.align		4
        /*0498*/ 	.byte	0x04, 0x0a
        /*049a*/ 	.short	(.L_45 - .L_44)
	.align		4
.L_44:
        /*049c*/ 	.word	index@(.nv.constant0._ZN7cutlass13device_kernelINS_4gemm6kernel13GemmUniversalIN4cute5tupleIJiiiiEEENS1_10collective13CollectiveMmaINS1_34MainloopSm90TmaGmmaWarpSpecializedILi9ENS5_IJNS4_1CILi1EEESB_SB_EEENS1_32KernelTmaWarpSpecializedPingpongEEENS5_IJNSA_ILi64EEENSA_ILi128EEESG_EEEaNS5_IJlSB_lEEEaSI_NS4_8TiledMMAINS4_8MMA_AtomIJNS4_4SM904GMMA27MMA_64x128x32_S32S8S8_SS_TNEEEENS4_6LayoutISC_NS5_IJNSA_ILi0EEESQ_SQ_EEEEENS5_IJNS4_10UnderscoreEST_ST_EEEEENS4_13SM90_TMA_LOADENS4_14ComposedLayoutINS4_7SwizzleILi3ELi4ELi3EEENS4_18smem_ptr_flag_bitsILi8EEENSP_INS5_IJNSA_ILi8EEESG_EEENS5_IJSG_SB_EEEEEEEvNS4_8identityESW_S16_vS17_EENS_8epilogue10collective6detail29Sm90TmaWarpSpecializedAdapterINS1A_15DefaultEpilogueIaSI_SI_NS19_6thread17LinearCombinationIaLi1EiiLNS1E_9ScaleType4KindE0ELNS_15FloatRoundStyleE2EaEENS1_15EpilogueDefaultEEEEEvvEEEEvNT_6ParamsE)
        /*04a0*/ 	.short	0x0210
        /*04a2*/ 	.short	0x0470


	//----- nvinfo : EIATTR_SW_WAR
	.align		4
.L_45:
        /*04a4*/ 	.byte	0x04, 0x36
        /*04a6*/ 	.short	(.L_47 - .L_46)
.L_46:
        /*04a8*/ 	.word	0x00000008
.L_47:


//--------------------- .nv.callgraph             --------------------------
	.section	.nv.callgraph,"",@"SHT_CUDA_CALLGRAPH"
	.align	4
	.sectionentsize	8
	.align		4
        /*0000*/ 	.word	0x00000000
	.align		4
        /*0004*/ 	.word	0xffffffff
	.align		4
        /*0008*/ 	.word	index@(_ZN7cutlass13device_kernelINS_4gemm6kernel13GemmUniversalIN4cute5tupleIJiiiiEEENS1_10collective13CollectiveMmaINS1_34MainloopSm90TmaGmmaWarpSpecializedILi9ENS5_IJNS4_1CILi1EEESB_SB_EEENS1_32KernelTmaWarpSpecializedPingpongEEENS5_IJNSA_ILi64EEENSA_ILi128EEESG_EEEaNS5_IJlSB_lEEEaSI_NS4_8TiledMMAINS4_8MMA_AtomIJNS4_4SM904GMMA27MMA_64x128x32_S32S8S8_SS_TNEEEENS4_6LayoutISC_NS5_IJNSA_ILi0EEESQ_SQ_EEEEENS5_IJNS4_10UnderscoreEST_ST_EEEEENS4_13SM90_TMA_LOADENS4_14ComposedLayoutINS4_7SwizzleILi3ELi4ELi3EEENS4_18smem_ptr_flag_bitsILi8EEENSP_INS5_IJNSA_ILi8EEESG_EEENS5_IJSG_SB_EEEEEEEvNS4_8identityESW_S16_vS17_EENS_8epilogue10collective6detail29Sm90TmaWarpSpecializedAdapterINS1A_15DefaultEpilogueIaSI_SI_NS19_6thread17LinearCombinationIaLi1EiiLNS1E_9ScaleType4KindE0ELNS_15FloatRoundStyleE2EaEENS1_15EpilogueDefaultEEEEEvvEEEEvNT_6ParamsE)
	.align		4
        /*000c*/ 	.word	index@(__assertfail)
	.align		4
        /*0010*/ 	.word	0x00000000
	.align		4
        /*0014*/ 	.word	0xfffffffe
	.align		4
        /*0018*/ 	.word	0x00000000
	.align		4
        /*001c*/ 	.word	0xfffffffd
	.align		4
        /*0020*/ 	.word	0x00000000
	.align		4
        /*0024*/ 	.word	0xfffffffc


//--------------------- .nv.constant4             --------------------------
	.section	.nv.constant4,"a",@progbits
	.align	8
	.align		8
.nv.constant4:
        /*0000*/ 	.dword	__assertfail
	.align		8
        /*0008*/ 	.dword	__unnamed_1
	.align		8
        /*0010*/ 	.dword	_ZN40_INTERNAL_3088127b_4_k_cu_ed8d732e_219514cuda3std3__45__cpo5beginE
	.align		8
        /*0018*/ 	.dword	_ZN40_INTERNAL_3088127b_4_k_cu_ed8d732e_219514cuda3std3__45__cpo3endE
	.align		8
        /*0020*/ 	.dword	_ZN40_INTERNAL_3088127b_4_k_cu_ed8d732e_219514cuda3std3__45__cpo6cbeginE
	.align		8
        /*0028*/ 	.dword	_ZN40_INTERNAL_3088127b_4_k_cu_ed8d732e_219514cuda3std3__45__cpo4cendE
	.align		8
        /*0030*/ 	.dword	_ZN40_INTERNAL_3088127b_4_k_cu_ed8d732e_219514cuda3std3__442_GLOBAL__N__3088127b_4_k_cu_ed8d732e_219516ignoreE
	.align		8
        /*0038*/ 	.dword	_ZN40_INTERNAL_3088127b_4_k_cu_ed8d732e_219514cuda3std3__419piecewise_constructE
	.align		8
        /*0040*/ 	.dword	_ZN40_INTERNAL_3088127b_4_k_cu_ed8d732e_219514cuda3std3__48in_placeE
	.align		8
        /*0048*/ 	.dword	_ZN40_INTERNAL_3088127b_4_k_cu_ed8d732e_219514cuda3std6ranges3__45__cpo4swapE
	.align		8
        /*0050*/ 	.dword	_ZN40_INTERNAL_3088127b_4_k_cu_ed8d732e_219514cuda3std6ranges3__45__cpo9iter_moveE
	.align		8
        /*0058*/ 	.dword	_ZN40_INTERNAL_3088127b_4_k_cu_ed8d732e_219514cute7productE
	.align		8
        /*0060*/ 	.dword	_ZN40_INTERNAL_3088127b_4_k_cu_ed8d732e_219514cute1_E
	.align		8
        /*0068*/ 	.dword	$str$22
	.align		8
        /*0070*/ 	.dword	$str$23


//--------------------- .text._ZN7cutlass13device_kernelINS_4gemm6kernel13GemmUniversalIN4cute5tupleIJiiiiEEENS1_10collective13CollectiveMmaINS1_34MainloopSm90TmaGmmaWarpSpecializedILi9ENS5_IJNS4_1CILi1EEESB_SB_EEENS1_32KernelTmaWarpSpecializedPingpongEEENS5_IJNSA_ILi64EEENSA_ILi128EEESG_EEEaNS5_IJlSB_lEEEaSI_NS4_8TiledMMAINS4_8MMA_AtomIJNS4_4SM904GMMA27MMA_64x128x32_S32S8S8_SS_TNEEEENS4_6LayoutISC_NS5_IJNSA_ILi0EEESQ_SQ_EEEEENS5_IJNS4_10UnderscoreEST_ST_EEEEENS4_13SM90_TMA_LOADENS4_14ComposedLayoutINS4_7SwizzleILi3ELi4ELi3EEENS4_18smem_ptr_flag_bitsILi8EEENSP_INS5_IJNSA_ILi8EEESG_EEENS5_IJSG_SB_EEEEEEEvNS4_8identityESW_S16_vS17_EENS_8epilogue10collective6detail29Sm90TmaWarpSpecializedAdapterINS1A_15DefaultEpilogueIaSI_SI_NS19_6thread17LinearCombinationIaLi1EiiLNS1E_9ScaleType4KindE0ELNS_15FloatRoundStyleE2EaEENS1_15EpilogueDefaultEEEEEvvEEEEvNT_6ParamsE --------------------------
	.section	.text._ZN7cutlass13device_kernelINS_4gemm6kernel13GemmUniversalIN4cute5tupleIJiiiiEEENS1_10collective13CollectiveMmaINS1_34MainloopSm90TmaGmmaWarpSpecializedILi9ENS5_IJNS4_1CILi1EEESB_SB_EEENS1_32KernelTmaWarpSpecializedPingpongEEENS5_IJNSA_ILi64EEENSA_ILi128EEESG_EEEaNS5_IJlSB_lEEEaSI_NS4_8TiledMMAINS4_8MMA_AtomIJNS4_4SM904GMMA27MMA_64x128x32_S32S8S8_SS_TNEEEENS4_6LayoutISC_NS5_IJNSA_ILi0EEESQ_SQ_EEEEENS5_IJNS4_10UnderscoreEST_ST_EEEEENS4_13SM90_TMA_LOADENS4_14ComposedLayoutINS4_7SwizzleILi3ELi4ELi3EEENS4_18smem_ptr_flag_bitsILi8EEENSP_INS5_IJNSA_ILi8EEESG_EEENS5_IJSG_SB_EEEEEEEvNS4_8identityESW_S16_vS17_EENS_8epilogue10collective6detail29Sm90TmaWarpSpecializedAdapterINS1A_15DefaultEpilogueIaSI_SI_NS19_6thread17LinearCombinationIaLi1EiiLNS1E_9ScaleType4KindE0ELNS_15FloatRoundStyleE2EaEENS1_15EpilogueDefaultEEEEEvvEEEEvNT_6ParamsE,"ax",@progbits
	.align	128
.text._ZN7cutlass13device_kernelINS_4gemm6kernel13GemmUniversalIN4cute5tupleIJiiiiEEENS1_10collective13CollectiveMmaINS1_34MainloopSm90TmaGmmaWarpSpecializedILi9ENS5_IJNS4_1CILi1EEESB_SB_EEENS1_32KernelTmaWarpSpecializedPingpongEEENS5_IJNSA_ILi64EEENSA_ILi128EEESG_EEEaNS5_IJlSB_lEEEaSI_NS4_8TiledMMAINS4_8MMA_AtomIJNS4_4SM904GMMA27MMA_64x128x32_S32S8S8_SS_TNEEEENS4_6LayoutISC_NS5_IJNSA_ILi0EEESQ_SQ_EEEEENS5_IJNS4_10UnderscoreEST_ST_EEEEENS4_13SM90_TMA_LOADENS4_14ComposedLayoutINS4_7SwizzleILi3ELi4ELi3EEENS4_18smem_ptr_flag_bitsILi8EEENSP_INS5_IJNSA_ILi8EEESG_EEENS5_IJSG_SB_EEEEEEEvNS4_8identityESW_S16_vS17_EENS_8epilogue10collective6detail29Sm90TmaWarpSpecializedAdapterINS1A_15DefaultEpilogueIaSI_SI_NS19_6thread17LinearCombinationIaLi1EiiLNS1E_9ScaleType4KindE0ELNS_15FloatRoundStyleE2EaEENS1_15EpilogueDefaultEEEEEvvEEEEvNT_6ParamsE:
        .type           _ZN7cutlass13device_kernelINS_4gemm6kernel13GemmUniversalIN4cute5tupleIJiiiiEEENS1_10collective13CollectiveMmaINS1_34MainloopSm90TmaGmmaWarpSpecializedILi9ENS5_IJNS4_1CILi1EEESB_SB_EEENS1_32KernelTmaWarpSpecializedPingpongEEENS5_IJNSA_ILi64EEENSA_ILi128EEESG_EEEaNS5_IJlSB_lEEEaSI_NS4_8TiledMMAINS4_8MMA_AtomIJNS4_4SM904GMMA27MMA_64x128x32_S32S8S8_SS_TNEEEENS4_6LayoutISC_NS5_IJNSA_ILi0EEESQ_SQ_EEEEENS5_IJNS4_10UnderscoreEST_ST_EEEEENS4_13SM90_TMA_LOADENS4_14ComposedLayoutINS4_7SwizzleILi3ELi4ELi3EEENS4_18smem_ptr_flag_bitsILi8EEENSP_INS5_IJNSA_ILi8EEESG_EEENS5_IJSG_SB_EEEEEEEvNS4_8identityESW_S16_vS17_EENS_8epilogue10collective6detail29Sm90TmaWarpSpecializedAdapterINS1A_15DefaultEpilogueIaSI_SI_NS19_6thread17LinearCombinationIaLi1EiiLNS1E_9ScaleType4KindE0ELNS_15FloatRoundStyleE2EaEENS1_15EpilogueDefaultEEEEEvvEEEEvNT_6ParamsE,@function
        .size           _ZN7cutlass13device_kernelINS_4gemm6kernel13GemmUniversalIN4cute5tupleIJiiiiEEENS1_10collective13CollectiveMmaINS1_34MainloopSm90TmaGmmaWarpSpecializedILi9ENS5_IJNS4_1CILi1EEESB_SB_EEENS1_32KernelTmaWarpSpecializedPingpongEEENS5_IJNSA_ILi64EEENSA_ILi128EEESG_EEEaNS5_IJlSB_lEEEaSI_NS4_8TiledMMAINS4_8MMA_AtomIJNS4_4SM904GMMA27MMA_64x128x32_S32S8S8_SS_TNEEEENS4_6LayoutISC_NS5_IJNSA_ILi0EEESQ_SQ_EEEEENS5_IJNS4_10UnderscoreEST_ST_EEEEENS4_13SM90_TMA_LOADENS4_14ComposedLayoutINS4_7SwizzleILi3ELi4ELi3EEENS4_18smem_ptr_flag_bitsILi8EEENSP_INS5_IJNSA_ILi8EEESG_EEENS5_IJSG_SB_EEEEEEEvNS4_8identityESW_S16_vS17_EENS_8epilogue10collective6detail29Sm90TmaWarpSpecializedAdapterINS1A_15DefaultEpilogueIaSI_SI_NS19_6thread17LinearCombinationIaLi1EiiLNS1E_9ScaleType4KindE0ELNS_15FloatRoundStyleE2EaEENS1_15EpilogueDefaultEEEEEvvEEEEvNT_6ParamsE,(.L_x_212 - _ZN7cutlass13device_kernelINS_4gemm6kernel13GemmUniversalIN4cute5tupleIJiiiiEEENS1_10collective13CollectiveMmaINS1_34MainloopSm90TmaGmmaWarpSpecializedILi9ENS5_IJNS4_1CILi1EEESB_SB_EEENS1_32KernelTmaWarpSpecializedPingpongEEENS5_IJNSA_ILi64EEENSA_ILi128EEESG_EEEaNS5_IJlSB_lEEEaSI_NS4_8TiledMMAINS4_8MMA_AtomIJNS4_4SM904GMMA27MMA_64x128x32_S32S8S8_SS_TNEEEENS4_6LayoutISC_NS5_IJNSA_ILi0EEESQ_SQ_EEEEENS5_IJNS4_10UnderscoreEST_ST_EEEEENS4_13SM90_TMA_LOADENS4_14ComposedLayoutINS4_7SwizzleILi3ELi4ELi3EEENS4_18smem_ptr_flag_bitsILi8EEENSP_INS5_IJNSA_ILi8EEESG_EEENS5_IJSG_SB_EEEEEEEvNS4_8identityESW_S16_vS17_EENS_8epilogue10collective6detail29Sm90TmaWarpSpecializedAdapterINS1A_15DefaultEpilogueIaSI_SI_NS19_6thread17LinearCombinationIaLi1EiiLNS1E_9ScaleType4KindE0ELNS_15FloatRoundStyleE2EaEENS1_15EpilogueDefaultEEEEEvvEEEEvNT_6ParamsE)
        .other          _ZN7cutlass13device_kernelINS_4gemm6kernel13GemmUniversalIN4cute5tupleIJiiiiEEENS1_10collective13CollectiveMmaINS1_34MainloopSm90TmaGmmaWarpSpecializedILi9ENS5_IJNS4_1CILi1EEESB_SB_EEENS1_32KernelTmaWarpSpecializedPingpongEEENS5_IJNSA_ILi64EEENSA_ILi128EEESG_EEEaNS5_IJlSB_lEEEaSI_NS4_8TiledMMAINS4_8MMA_AtomIJNS4_4SM904GMMA27MMA_64x128x32_S32S8S8_SS_TNEEEENS4_6LayoutISC_NS5_IJNSA_ILi0EEESQ_SQ_EEEEENS5_IJNS4_10UnderscoreEST_ST_EEEEENS4_13SM90_TMA_LOADENS4_14ComposedLayoutINS4_7SwizzleILi3ELi4ELi3EEENS4_18smem_ptr_flag_bitsILi8EEENSP_INS5_IJNSA_ILi8EEESG_EEENS5_IJSG_SB_EEEEEEEvNS4_8identityESW_S16_vS17_EENS_8epilogue10collective6detail29Sm90TmaWarpSpecializedAdapterINS1A_15DefaultEpilogueIaSI_SI_NS19_6thread17LinearCombinationIaLi1EiiLNS1E_9ScaleType4KindE0ELNS_15FloatRoundStyleE2EaEENS1_15EpilogueDefaultEEEEEvvEEEEvNT_6ParamsE,@"STO_CUDA_ENTRY STV_DEFAULT"
_ZN7cutlass13device_kernelINS_4gemm6kernel13GemmUniversalIN4cute5tupleIJiiiiEEENS1_10collective13CollectiveMmaINS1_34MainloopSm90TmaGmmaWarpSpecializedILi9ENS5_IJNS4_1CILi1EEESB_SB_EEENS1_32KernelTmaWarpSpecializedPingpongEEENS5_IJNSA_ILi64EEENSA_ILi128EEESG_EEEaNS5_IJlSB_lEEEaSI_NS4_8TiledMMAINS4_8MMA_AtomIJNS4_4SM904GMMA27MMA_64x128x32_S32S8S8_SS_TNEEEENS4_6LayoutISC_NS5_IJNSA_ILi0EEESQ_SQ_EEEEENS5_IJNS4_10UnderscoreEST_ST_EEEEENS4_13SM90_TMA_LOADENS4_14ComposedLayoutINS4_7SwizzleILi3ELi4ELi3EEENS4_18smem_ptr_flag_bitsILi8EEENSP_INS5_IJNSA_ILi8EEESG_EEENS5_IJSG_SB_EEEEEEEvNS4_8identityESW_S16_vS17_EENS_8epilogue10collective6detail29Sm90TmaWarpSpecializedAdapterINS1A_15DefaultEpilogueIaSI_SI_NS19_6thread17LinearCombinationIaLi1EiiLNS1E_9ScaleType4KindE0ELNS_15FloatRoundStyleE2EaEENS1_15EpilogueDefaultEEEEEvvEEEEvNT_6ParamsE:
[----:B------:R-:W0:Y:S02]  /*0000*/  LDC R1, c[0x0][0x28] ;  /* 0x00000a00ff017b82 */ /* 0x000e240000000800 */
[----:B0-----:R-:W-:Y:S01]  /*0010*/  VIADD R1, R1, 0xfffffff8 ;  /* 0xfffffff801017836 */ /* 0x001fe20000000000 */
[----:B------:R-:W0:Y:S01]  /*0020*/  S2R R5, SR_TID.X ;  /* 0x0000000000057919 */ /* 0x000e220000002100 */
[----:B------:R-:W-:Y:S01]  /*0030*/  ELECT P0, URZ, PT ;  /* 0x00000000003f782f */ /* 0x000fe20003800000 */
[----:B------:R-:W-:Y:S01]  /*0040*/  BSSY B0, `(.L_x_0) ;  /* 0x000000f000007945 */ /* 0x000fe20003800000 */
[--C-:B0-----:R-:W-:Y:S02]  /*0050*/  SHF.R.U32.HI R0, RZ, 0x5, R5.reuse ;  /* 0x00000005ff007819 */ /* 0x101fe40000011605 */
[----:B------:R-:W-:-:S03]  /*0060*/  SHF.R.U32.HI R4, RZ, 0x7, R5 ;  /* 0x00000007ff047819 */ /* 0x000fc60000011605 */
[----:B------:R-:W0:Y:S04]  /*0070*/  SHFL.IDX PT, R2, R0, RZ, 0x1f ;  /* 0x00001fff00027589 */ /* 0x000e2800000e0000 */
[----:B------:R1:W2:Y:S01]  /*0080*/  SHFL.IDX PT, R7, R4, RZ, 0x1f ;  /* 0x00001fff04077589 */ /* 0x0002a200000e0000 */
[----:B0-----:R-:W-:-:S13]  /*0090*/  ISETP.NE.OR P0, PT, R2, RZ, !P0 ;  /* 0x000000ff0200720c */ /* 0x001fda0004705670 */
[----:B-12---:R-:W-:Y:S05]  /*00a0*/  @P0 BRA `(.L_x_1) ;  /* 0x0000000000200947 */ /* 0x006fea0003800000 */
[----:B------:R-:W-:Y:S02]  /*00b0*/  ULDC.64 UR4, c[0x0][0x198] ;  /* 0x0000660000047ab9 */ /* 0x000fe40000000a00 */
[----:B------:R-:W-:Y:S02]  /*00c0*/  UIADD3 UR6, UP0, UR4, 0xf0, URZ ;  /* 0x000000f004067890 */ /* 0x000fe4000ff1e03f */
[----:B------:R-:W-:Y:S02]  /*00d0*/  UIADD3 UR4, UP1, UR4, 0x1f0, URZ ;  /* 0x000001f004047890 */ /* 0x000fe4000ff3e03f */
[----:B------:R-:W-:Y:S02]  /*00e0*/  UIADD3.X UR7, URZ, UR5, URZ, UP0, !UPT ;  /* 0x000000053f077290 */ /* 0x000fe400087fe43f */
[----:B------:R-:W-:-:S07]  /*00f0*/  UIADD3.X UR5, URZ, UR5, URZ, UP1, !UPT ;  /* 0x000000053f057290 */ /* 0x000fce0008ffe43f */
[----:B------:R0:W-:Y:S02]  /*0100*/  UTMACCTL.PF [UR6] ;  /* 0x00000000060079b9 */ /* 0x0001e40008040000 */
[----:B------:R0:W-:Y:S02]  /*0110*/  UTMACCTL.PF [UR4] ;  /* 0x00000000040079b9 */ /* 0x0001e40008040000 */
[----:B0-----:R-:W-:Y:S01]  /*0120*/  NOP ;  /* 0x0000000000007918 */ /* 0x001fe20000000000 */
.L_x_1:
[----:B------:R-:W-:Y:S05]  /*0130*/  BSYNC B0 ;  /* 0x0000000000007941 */ /* 0x000fea0003800000 */
.L_x_0:
[----:B------:R-:W0:Y:S02]  /*0140*/  SHFL.IDX PT, R3, R0, RZ, 0x1f ;  /* 0x00001fff00037589 */ /* 0x000e2400000e0000 */
[----:B0-----:R-:W-:-:S13]  /*0150*/  ISETP.NE.AND P0, PT, R3, RZ, PT ;  /* 0x000000ff0300720c */ /* 0x001fda0003f05270 */
[----:B------:R-:W-:Y:S05]  /*0160*/  @P0 BRA `(.L_x_2) ;  /* 0x00000000008c0947 */ /* 0x000fea0003800000 */
[----:B------:R-:W-:Y:S01]  /*0170*/  ELECT P0, URZ, PT ;  /* 0x00000000003f782f */ /* 0x000fe20003800000 */
[----:B------:R-:W-:-:S12]  /*0180*/  BSSY B0, `(.L_x_2) ;  /* 0x0000021000007945 */ /* 0x000fd80003800000 */
[----:B------:R-:W-:Y:S05]  /*0190*/  @!P0 BRA `(.L_x_3) ;  /* 0x00000000007c8947 */ /* 0x000fea0003800000 */
[----:B------:R-:W0:Y:S01]  /*01a0*/  S2UR UR8, SR_CgaCtaId ;  /* 0x00000000000879c3 */ /* 0x000e220000008800 */
[----:B------:R-:W-:Y:S01]  /*01b0*/  UMOV UR4, 0x400 ;  /* 0x0000040000047882 */ /* 0x000fe20000000000 */
[----:B------:R-:W-:Y:S01]  /*01c0*/  UMOV UR5, 0x1 ;  /* 0x0000000100057882 */ /* 0x000fe20000000000 */
[----:B------:R-:W-:Y:S02]  /*01d0*/  UMOV UR6, 0x80 ;  /* 0x0000008000067882 */ /* 0x000fe40000000000 */
[----:B------:R-:W-:-:S04]  /*01e0*/  UIADD3 UR6, -UR6, 0x100000, URZ ;  /* 0x0010000006067890 */ /* 0x000fc8000fffe13f */
[----:B------:R-:W-:Y:S02]  /*01f0*/  USHF.L.U32 UR7, UR6, 0xb, URZ ;  /* 0x0000000b06077899 */ /* 0x000fe4000800063f */
[----:B------:R-:W-:Y:S02]  /*0200*/  USHF.L.U32 UR6, UR6, 0x1, URZ ;  /* 0x0000000106067899 */ /* 0x000fe4000800063f */
[----:B0-----:R-:W-:Y:S02]  /*0210*/  ULEA UR8, UR8, UR4, 0x18 ;  /* 0x0000000408087291 */ /* 0x001fe4000f8ec03f */
[----:B------:R-:W-:-:S04]  /*0220*/  UIADD3 UR4, -UR5, 0x100000, URZ ;  /* 0x0010000005047890 */ /* 0x000fc8000fffe13f */
[----:B------:R-:W-:Y:S02]  /*0230*/  USHF.L.U32 UR5, UR4, 0xb, URZ ;  /* 0x0000000b04057899 */ /* 0x000fe4000800063f */
[----:B------:R-:W-:Y:S01]  /*0240*/  USHF.L.U32 UR4, UR4, 0x1, URZ ;  /* 0x0000000104047899 */ /* 0x000fe2000800063f */
[----:B------:R-:W0:Y:S11]  /*0250*/  FENCE.VIEW.ASYNC.S ;  /* 0x00000000000073c6 */ /* 0x000e360000000000 */
[----:B0-----:R0:W1:Y:S01]  /*0260*/  SYNCS.EXCH.64 URZ, [UR8], UR4 ;  /* 0x00000004083f75b2 */ /* 0x0010620008000100 */
[----:B------:R0:W2:Y:S01]  /*0270*/  SYNCS.EXCH.64 URZ, [UR8+0x48], UR6 ;  /* 0x00004806083f75b2 */ /* 0x0000a20008000100 */
[----:B------:R0:W3:Y:S01]  /*0280*/  SYNCS.EXCH.64 URZ, [UR8+0x8], UR4 ;  /* 0x00000804083f75b2 */ /* 0x0000e20008000100 */
[----:B------:R0:W4:Y:S01]  /*0290*/  SYNCS.EXCH.64 URZ, [UR8+0x50], UR6 ;  /* 0x00005006083f75b2 */ /* 0x0001220008000100 */
[----:B------:R0:W0:Y:S01]  /*02a0*/  SYNCS.EXCH.64 URZ, [UR8+0x10], UR4 ;  /* 0x00001004083f75b2 */ /* 0x0000220008000100 */
        /* <DEDUP_REMOVED lines=13> */
[----:B------:R-:W-:Y:S01]  /*0380*/  NOP ;  /* 0x0000000000007918 */ /* 0x000fe20000000000 */
.L_x_3:
[----:B0-----:R-:W-:Y:S05]  /*0390*/  BSYNC B0 ;  /* 0x0000000000007941 */ /* 0x001fea0003800000 */
.L_x_2:
[----:B------:R-:W0:Y:S01]  /*03a0*/  SHFL.IDX PT, R6, R0, RZ, 0x1f ;  /* 0x00001fff00067589 */ /* 0x000e2200000e0000 */
[----:B------:R-:W-:Y:S01]  /*03b0*/  ELECT P0, URZ, PT ;  /* 0x00000000003f782f */ /* 0x000fe20003800000 */
[----:B------:R-:W-:Y:S01]  /*03c0*/  NOP ;  /* 0x0000000000007918 */ /* 0x000fe20000000000 */
[----:B------:R-:W-:Y:S01]  /*03d0*/  ELECT P1, URZ, PT ;  /* 0x00000000003f782f */ /* 0x000fe20003820000 */
[----:B------:R5:W1:Y:S01]  /*03e0*/  SHFL.IDX PT, R3, R0, RZ, 0x1f ;  /* 0x00001fff00037589 */ /* 0x000a6200000e0000 */
[----:B------:R-:W-:Y:S01]  /*03f0*/  UMOV UR4, 0x20 ;  /* 0x0000002000047882 */ /* 0x000fe20000000000 */
[----:B------:R-:W-:Y:S01]  /*0400*/  UMOV UR11, 0x80 ;  /* 0x00000080000b7882 */ /* 0x000fe20000000000 */
[----:B------:R-:W-:Y:S01]  /*0410*/  NOP ;  /* 0x0000000000007918 */ /* 0x000fe20000000000 */
[----:B------:R-:W2:Y:S01]  /*0420*/  SHFL.IDX PT, R4, R4, RZ, 0x1f ;  /* 0x00001fff04047589 */ /* 0x000ea200000e0000 */
[C---:B------:R-:W-:Y:S01]  /*0430*/  VIADD R31, R7.reuse, 0xffffffff ;  /* 0xffffffff071f7836 */ /* 0x040fe20000000000 */
[----:B------:R-:W-:Y:S01]  /*0440*/  ULDC.64 UR36, c[0x0][0x208] ;  /* 0x0000820000247ab9 */ /* 0x000fe20000000a00 */
[----:B------:R-:W-:-:S02]  /*0450*/  ISETP.NE.AND P2, PT, R7, RZ, PT ;  /* 0x000000ff0700720c */ /* 0x000fc40003f45270 */
[----:B-----5:R-:W-:Y:S02]  /*0460*/  SHF.R.S32.HI R0, RZ, 0x1f, R5 ;  /* 0x0000001fff007819 */ /* 0x020fe40000011405 */
[----:B------:R-:W-:Y:S02]  /*0470*/  ISETP.GE.U32.AND P3, PT, R31, 0x2, PT ;  /* 0x000000021f00780c */ /* 0x000fe40003f66070 */
[----:B------:R-:W-:-:S04]  /*0480*/  LEA.HI R0, R0, R5, RZ, 0x7 ;  /* 0x0000000500007211 */ /* 0x000fc800078f38ff */
[----:B------:R-:W-:Y:S02]  /*0490*/  LOP3.LUT R0, R0, 0xffffff80, RZ, 0xc0, !PT ;  /* 0xffffff8000007812 */ /* 0x000fe400078ec0ff */
[----:B0-----:R-:W-:Y:S02]  /*04a0*/  ISETP.NE.OR P0, PT, R6, RZ, !P0 ;  /* 0x000000ff0600720c */ /* 0x001fe40004705670 */
[----:B-1----:R-:W-:Y:S02]  /*04b0*/  ISETP.NE.OR P1, PT, R3, RZ, !P1 ;  /* 0x000000ff0300720c */ /* 0x002fe40004f25670 */
[----:B------:R-:W-:Y:S02]  /*04c0*/  SHF.R.S32.HI R3, RZ, 0x1f, R2 ;  /* 0x0000001fff037819 */ /* 0x000fe40000011402 */
[----:B--2---:R-:W-:Y:S01]  /*04d0*/  R2UR UR43, R4 ;  /* 0x00000000042b72ca */ /* 0x004fe200000e0000 */
[----:B------:R-:W-:Y:S01]  /*04e0*/  IMAD.IADD R4, R5, 0x1, -R0 ;  /* 0x0000000105047824 */ /* 0x000fe200078e0a00 */
[----:B------:R-:W-:-:S05]  /*04f0*/  LEA.HI R3, R3, R2, RZ, 0x2 ;  /* 0x0000000203037211 */ /* 0x000fca00078f10ff */
[----:B------:R-:W-:Y:S01]  /*0500*/  VOTEU.ALL UP0, P0 ;  /* 0x00000000003f7886 */ /* 0x000fe20000000000 */
[----:B------:R-:W-:Y:S01]  /*0510*/  LOP3.LUT R3, R3, 0xfffffffc, RZ, 0xc0, !PT ;  /* 0xfffffffc03037812 */ /* 0x000fe200078ec0ff */
[----:B------:R-:W-:-:S03]  /*0520*/  VOTEU.ALL UP1, P1 ;  /* 0x00000000003f7886 */ /* 0x000fc60000820000 */
[----:B------:R-:W0:Y:S01]  /*0530*/  @!UP0 S2UR UR7, SR_CgaCtaId ;  /* 0x00000000000789c3 */ /* 0x000e220000008800 */
[----:B------:R-:W-:Y:S01]  /*0540*/  @!UP0 UMOV UR6, 0x400 ;  /* 0x0000040000068882 */ /* 0x000fe20000000000 */
[----:B------:R-:W-:-:S04]  /*0550*/  @!UP0 UIADD3 UR4, -UR4, 0x100000, URZ ;  /* 0x0010000004048890 */ /* 0x000fc8000fffe13f */
[----:B------:R-:W-:Y:S02]  /*0560*/  @!UP0 USHF.L.U32 UR5, UR4, 0xb, URZ ;  /* 0x0000000b04058899 */ /* 0x000fe4000800063f */
[----:B------:R-:W-:Y:S01]  /*0570*/  @!UP0 USHF.L.U32 UR4, UR4, 0x1, URZ ;  /* 0x0000000104048899 */ /* 0x000fe2000800063f */
[----:B------:R-:W-:Y:S01]  /*0580*/  IMAD.IADD R14, R2, 0x1, -R3 ;  /* 0x00000001020e7824 */ /* 0x000fe200078e0a03 */
[----:B------:R-:W-:Y:S01]  /*0590*/  @!UP1 UMOV UR9, 0x400 ;  /* 0x0000040000099882 */ /* 0x000fe20000000000 */
[----:B------:R-:W-:Y:S01]  /*05a0*/  VOTEU.ALL UP2, P1 ;  /* 0x00000000003f7886 */ /* 0x000fe20000840000 */
[----:B------:R-:W-:Y:S01]  /*05b0*/  VOTEU.ALL UP3, P1 ;  /* 0x00000000003f7886 */ /* 0x000fe20000860000 */
[----:B------:R-:W-:Y:S01]  /*05c0*/  VOTEU.ALL UP4, P1 ;  /* 0x00000000003f7886 */ /* 0x000fe20000880000 */
[----:B------:R-:W1:Y:S01]  /*05d0*/  @!UP1 S2UR UR10, SR_CgaCtaId ;  /* 0x00000000000a99c3 */ /* 0x000e620000008800 */
[----:B------:R-:W-:Y:S01]  /*05e0*/  VOTEU.ALL UP5, P1 ;  /* 0x00000000003f7886 */ /* 0x000fe200008a0000 */
[----:B0-----:R-:W-:-:S02]  /*05f0*/  @!UP0 ULEA UR8, UR7, UR6, 0x18 ;  /* 0x0000000607088291 */ /* 0x001fc4000f8ec03f */
[----:B------:R-:W-:-:S04]  /*0600*/  @!UP1 UIADD3 UR6, -UR11, 0x100000, URZ ;  /* 0x001000000b069890 */ /* 0x000fc8000fffe13f */
[----:B------:R-:W-:Y:S02]  /*0610*/  @!UP1 USHF.L.U32 UR7, UR6, 0xb, URZ ;  /* 0x0000000b06079899 */ /* 0x000fe4000800063f */
[----:B------:R-:W-:Y:S01]  /*0620*/  @!UP1 USHF.L.U32 UR6, UR6, 0x1, URZ ;  /* 0x0000000106069899 */ /* 0x000fe2000800063f */
[----:B------:R-:W-:Y:S01]  /*0630*/  VOTEU.ALL UP0, P0 ;  /* 0x00000000003f7886 */ /* 0x000fe20000000000 */
[----:B-1----:R-:W-:Y:S01]  /*0640*/  @!UP1 ULEA UR9, UR10, UR9, 0x18 ;  /* 0x000000090a099291 */ /* 0x002fe2000f8ec03f */
[----:B------:R-:W-:Y:S02]  /*0650*/  VOTEU.ALL UP1, P0 ;  /* 0x00000000003f7886 */ /* 0x000fe40000020000 */
[----:B------:R-:W-:Y:S01]  /*0660*/  ULDC.64 UR10, c[0x0][0x598] ;  /* 0x00016600000a7ab9 */ /* 0x000fe20000000a00 */
[----:B------:R-:W-:Y:S01]  /*0670*/  ISETP.NE.AND P0, PT, R14, 0x3, PT ;  /* 0x000000030e00780c */ /* 0x000fe20003f05270 */
[----:B------:R-:W0:Y:S02]  /*0680*/  FENCE.VIEW.ASYNC.S ;  /* 0x00000000000073c6 */ /* 0x000e240000000000 */
[----:B0-----:R0:W3:Y:S01]  /*0690*/  @!UP0 SYNCS.EXCH.64 URZ, [UR8+0xc0], UR4 ;  /* 0x0000c004083f85b2 */ /* 0x0010e20008000100 */
[----:B------:R-:W-:-:S02]  /*06a0*/  ISETP.NE.U32.AND P1, PT, RZ, UR10, PT ;  /* 0x0000000aff007c0c */ /* 0x000fc4000bf25070 */
[----:B------:R-:W-:Y:S02]  /*06b0*/  ISETP.EQ.OR P0, PT, R14, RZ, !P0 ;  /* 0x000000ff0e00720c */ /* 0x000fe40004702670 */
[----:B------:R-:W-:Y:S02]  /*06c0*/  ISETP.NE.AND.EX P1, PT, RZ, UR11, PT, P1 ;  /* 0x0000000bff007c0c */ /* 0x000fe4000bf25310 */
[----:B------:R-:W-:-:S04]  /*06d0*/  ISETP.EQ.AND P0, PT, R7, RZ, P0 ;  /* 0x000000ff0700720c */ /* 0x000fc80000702270 */
[----:B------:R-:W-:-:S04]  /*06e0*/  SEL R23, RZ, 0x1, !P0 ;  /* 0x00000001ff177807 */ /* 0x000fc80004000000 */
[----:B------:R-:W-:Y:S01]  /*06f0*/  SEL R23, R23, 0x2, P3 ;  /* 0x0000000217177807 */ /* 0x000fe20001800000 */
[----:B------:R0:W3:Y:S01]  /*0700*/  @!UP1 SYNCS.EXCH.64 URZ, [UR8+0xc8], UR4 ;  /* 0x0000c804083f95b2 */ /* 0x0000e20008000100 */
[----:B------:R-:W-:Y:S01]  /*0710*/  NOP ;  /* 0x0000000000007918 */ /* 0x000fe20000000000 */
[----:B------:R0:W3:Y:S01]  /*0720*/  @!UP2 SYNCS.EXCH.64 URZ, [UR9+0xa0], UR6 ;  /* 0x0000a006093fa5b2 */ /* 0x0000e20008000100 */
[----:B------:R0:W3:Y:S01]  /*0730*/  @!UP3 SYNCS.EXCH.64 URZ, [UR9+0xa8], UR6 ;  /* 0x0000a806093fb5b2 */ /* 0x0000e20008000100 */
[----:B------:R0:W3:Y:S01]  /*0740*/  @!UP4 SYNCS.EXCH.64 URZ, [UR9+0xb0], UR6 ;  /* 0x0000b006093fc5b2 */ /* 0x0000e20008000100 */
[----:B------:R0:W3:Y:S01]  /*0750*/  @!UP5 SYNCS.EXCH.64 URZ, [UR9+0xb8], UR6 ;  /* 0x0000b806093fd5b2 */ /* 0x0000e20008000100 */
[----:B------:R-:W-:Y:S01]  /*0760*/  NOP ;  /* 0x0000000000007918 */ /* 0x000fe20000000000 */
[----:B---34-:R-:W-:Y:S06]  /*0770*/  BAR.SYNC.DEFER_BLOCKING 0x0 ;  /* 0x0000000000007b1d */ /* 0x018fec0000010000 */
[----:B0-----:R-:W-:Y:S05]  /*0780*/  @!P1 BRA `(.L_x_4) ;  /* 0x00000000001c9947 */ /* 0x001fea0003800000 */
[----:B------:R-:W0:Y:S02]  /*0790*/  LDC.64 R2, c[0x0][0x598] ;  /* 0x00016600ff027b82 */ /* 0x000e240000000a00 */
[----:B0-----:R-:W2:Y:S02]  /*07a0*/  LDG.E.64 R2, desc[UR36][R2.64] ;  /* 0x0000002402027981 */ /* 0x001ea4000c1e1b00 */
[----:B--2---:R-:W-:-:S04]  /*07b0*/  ISETP.NE.U32.AND P0, PT, R2, RZ, PT ;  /* 0x000000ff0200720c */ /* 0x004fc80003f05070 */
[----:B------:R-:W-:-:S13]  /*07c0*/  ISETP.NE.AND.EX P0, PT, R3, RZ, PT, P0 ;  /* 0x000000ff0300720c */ /* 0x000fda0003f05300 */
[----:B------:R-:W-:Y:S05]  /*07d0*/  @!P0 BRA `(.L_x_4) ;  /* 0x0000000000088947 */ /* 0x000fea0003800000 */
[----:B------:R1:W5:Y:S01]  /*07e0*/  LD.E R88, desc[UR36][R2.64] ;  /* 0x0000002402587980 */ /* 0x000362000c101900 */
[----:B------:R-:W-:Y:S05]  /*07f0*/  BRA `(.L_x_5) ;  /* 0x0000000000247947 */ /* 0x000fea0003800000 */
.L_x_4:
[----:B------:R-:W-:Y:S02]  /*0800*/  ULDC.64 UR4, c[0x0][0x588] ;  /* 0x0001620000047ab9 */ /* 0x000fe40000000a00 */
[----:B------:R-:W-:-:S04]  /*0810*/  ISETP.NE.U32.AND P0, PT, RZ, UR4, PT ;  /* 0x00000004ff007c0c */ /* 0x000fc8000bf05070 */
[----:B------:R-:W-:-:S13]  /*0820*/  ISETP.NE.AND.EX P0, PT, RZ, UR5, PT, P0 ;  /* 0x00000005ff007c0c */ /* 0x000fda000bf05300 */
[----:B------:R-:W-:Y:S05]  /*0830*/  @!P0 BRA `(.L_x_6) ;  /* 0x00000000000c8947 */ /* 0x000fea0003800000 */
[----:B------:R-:W0:Y:S02]  /*0840*/  LDC.64 R88, c[0x0][0x588] ;  /* 0x00016200ff587b82 */ /* 0x000e240000000a00 */
[----:B0-----:R0:W5:Y:S01]  /*0850*/  LDG.E R88, desc[UR36][R88.64] ;  /* 0x0000002458587981 */ /* 0x001162000c1e1900 */
[----:B------:R-:W-:Y:S05]  /*0860*/  BRA `(.L_x_5) ;  /* 0x0000000000087947 */ /* 0x000fea0003800000 */
.L_x_6:
[----:B------:R-:W-:Y:S02]  /*0870*/  ULDC UR4, c[0x0][0x580] ;  /* 0x0001600000047ab9 */ /* 0x000fe40000000800 */
[----:B------:R-:W-:-:S07]  /*0880*/  IMAD.U32 R88, RZ, RZ, UR4 ;  /* 0x00000004ff587e24 */ /* 0x000fce000f8e00ff */
.L_x_5:
[----:B------:R-:W-:Y:S02]  /*0890*/  ULDC.64 UR4, c[0x0][0x5a0] ;  /* 0x0001680000047ab9 */ /* 0x000fe40000000a00 */
[----:B------:R-:W-:-:S04]  /*08a0*/  ISETP.NE.U32.AND P0, PT, RZ, UR4, PT ;  /* 0x00000004ff007c0c */ /* 0x000fc8000bf05070 */
[----:B------:R-:W-:-:S13]  /*08b0*/  ISETP.NE.AND.EX P0, PT, RZ, UR5, PT, P0 ;  /* 0x00000005ff007c0c */ /* 0x000fda000bf05300 */
[----:B------:R-:W-:Y:S05]  /*08c0*/  @!P0 BRA `(.L_x_7) ;  /* 0x00000000001c8947 */ /* 0x000fea0003800000 */
[----:B-1----:R-:W1:Y:S02]  /*08d0*/  LDC.64 R2, c[0x0][0x5a0] ;  /* 0x00016800ff027b82 */ /* 0x002e640000000a00 */
[----:B-1----:R-:W2:Y:S02]  /*08e0*/  LDG.E.64 R2, desc[UR36][R2.64] ;  /* 0x0000002402027981 */ /* 0x002ea4000c1e1b00 */
[----:B--2---:R-:W-:-:S04]  /*08f0*/  ISETP.NE.U32.AND P0, PT, R2, RZ, PT ;  /* 0x000000ff0200720c */ /* 0x004fc80003f05070 */
[----:B------:R-:W-:-:S13]  /*0900*/  ISETP.NE.AND.EX P0, PT, R3, RZ, PT, P0 ;  /* 0x000000ff0300720c */ /* 0x000fda0003f05300 */
[----:B------:R-:W-:Y:S05]  /*0910*/  @!P0 BRA `(.L_x_7) ;  /* 0x0000000000088947 */ /* 0x000fea0003800000 */
[----:B0-----:R2:W5:Y:S01]  /*0920*/  LD.E R89, desc[UR36][R2.64] ;  /* 0x0000002402597980 */ /* 0x001562000c101900 */
[----:B------:R-:W-:Y:S05]  /*0930*/  BRA `(.L_x_8) ;  /* 0x0000000000247947 */ /* 0x000fea0003800000 */
.L_x_7:
[----:B------:R-:W-:Y:S02]  /*0940*/  ULDC.64 UR4, c[0x0][0x590] ;  /* 0x0001640000047ab9 */ /* 0x000fe40000000a00 */
[----:B------:R-:W-:-:S04]  /*0950*/  ISETP.NE.U32.AND P0, PT, RZ, UR4, PT ;  /* 0x00000004ff007c0c */ /* 0x000fc8000bf05070 */
[----:B------:R-:W-:-:S13]  /*0960*/  ISETP.NE.AND.EX P0, PT, RZ, UR5, PT, P0 ;  /* 0x00000005ff007c0c */ /* 0x000fda000bf05300 */
[----:B------:R-:W-:Y:S05]  /*0970*/  @!P0 BRA `(.L_x_9) ;  /* 0x00000000000c8947 */ /* 0x000fea0003800000 */
[----:B-1----:R-:W0:Y:S02]  /*0980*/  LDC.64 R2, c[0x0][0x590] ;  /* 0x00016400ff027b82 */ /* 0x002e240000000a00 */
[----:B0-----:R0:W5:Y:S01]  /*0990*/  LDG.E R89, desc[UR36][R2.64] ;  /* 0x0000002402597981 */ /* 0x001162000c1e1900 */
[----:B------:R-:W-:Y:S05]  /*09a0*/  BRA `(.L_x_8) ;  /* 0x0000000000087947 */ /* 0x000fea0003800000 */
.L_x_9:
[----:B------:R-:W-:Y:S02]  /*09b0*/  ULDC UR4, c[0x0][0x584] ;  /* 0x0001610000047ab9 */ /* 0x000fe40000000800 */
[----:B0-----:R-:W-:-:S07]  /*09c0*/  IMAD.U32 R89, RZ, RZ, UR4 ;  /* 0x00000004ff597e24 */ /* 0x001fce000f8e00ff */
.L_x_8:
[----:B012---:R-:W0:Y:S01]  /*09d0*/  LDC R2, c[0x0][0x65c] ;  /* 0x00019700ff027b82 */ /* 0x007e220000000800 */
[----:B------:R-:W1:Y:S01]  /*09e0*/  S2R R15, SR_CTAID.Y ;  /* 0x00000000000f7919 */ /* 0x000e620000002600 */
[----:B------:R-:W-:Y:S01]  /*09f0*/  ULDC UR6, c[0x0][0x28c] ;  /* 0x0000a30000067ab9 */ /* 0x000fe20000000800 */
[----:B------:R-:W-:Y:S01]  /*0a00*/  ISETP.NE.AND P0, PT, R7, 0x2, PT ;  /* 0x000000020700780c */ /* 0x000fe20003f05270 */
[----:B------:R-:W-:Y:S01]  /*0a10*/  UIADD3 UR6, UR6, 0x7f, URZ ;  /* 0x0000007f06067890 */ /* 0x000fe2000fffe03f */
[----:B------:R-:W2:Y:S01]  /*0a20*/  S2R R6, SR_CTAID.X ;  /* 0x0000000000067919 */ /* 0x000ea20000002500 */
[----:B------:R-:W-:Y:S01]  /*0a30*/  UMOV UR38, URZ ;  /* 0x0000003f00267c82 */ /* 0x000fe20008000000 */
[----:B------:R-:W-:Y:S01]  /*0a40*/  UMOV UR39, URZ ;  /* 0x0000003f00277c82 */ /* 0x000fe20008000000 */
[----:B------:R-:W-:Y:S01]  /*0a50*/  USHF.R.S32.HI UR7, URZ, 0x1f, UR6 ;  /* 0x0000001f3f077899 */ /* 0x000fe20008011406 */
[----:B------:R-:W-:-:S03]  /*0a60*/  ULDC.64 UR8, c[0x0][0x650] ;  /* 0x0001940000087ab9 */ /* 0x000fc60000000a00 */
[----:B------:R-:W-:-:S04]  /*0a70*/  ULEA.HI UR7, UR7, UR6, URZ, 0x7 ;  /* 0x0000000607077291 */ /* 0x000fc8000f8f383f */
[----:B------:R-:W-:Y:S01]  /*0a80*/  USHF.R.S32.HI UR40, URZ, 0x7, UR7 ;  /* 0x000000073f287899 */ /* 0x000fe20008011407 */
[----:B0-----:R-:W-:-:S13]  /*0a90*/  ISETP.NE.AND P1, PT, R2, 0x1, PT ;  /* 0x000000010200780c */ /* 0x001fda0003f25270 */
[----:B------:R-:W2:Y:S01]  /*0aa0*/  @P1 LDC R17, c[0x0][0x10] ;  /* 0x00000400ff111b82 */ /* 0x000ea20000000800 */
[----:B-1----:R-:W-:Y:S02]  /*0ab0*/  @P1 IMAD.MOV.U32 R8, RZ, RZ, R15 ;  /* 0x000000ffff081224 */ /* 0x002fe400078e000f */
[----:B------:R-:W-:Y:S02]  /*0ac0*/  @P1 IMAD.MOV.U32 R9, RZ, RZ, RZ ;  /* 0x000000ffff091224 */ /* 0x000fe400078e00ff */
[----:B------:R-:W-:-:S03]  /*0ad0*/  @P1 IMAD.MOV.U32 R7, RZ, RZ, RZ ;  /* 0x000000ffff071224 */ /* 0x000fc600078e00ff */
[----:B------:R-:W0:Y:S01]  /*0ae0*/  @!P1 LDC R3, c[0x0][0xc] ;  /* 0x00000300ff039b82 */ /* 0x000e220000000800 */
[----:B------:R-:W-:Y:S01]  /*0af0*/  ULDC UR4, c[0x0][0xc] ;  /* 0x0000030000047ab9 */ /* 0x000fe20000000800 */
[----:B------:R-:W-:Y:S02]  /*0b00*/  ULDC UR5, c[0x0][0x10] ;  /* 0x0000040000057ab9 */ /* 0x000fe40000000800 */
[----:B------:R-:W-:-:S04]  /*0b10*/  UIMAD.WIDE.U32 UR4, UR4, UR5, URZ ;  /* 0x00000005040472a5 */ /* 0x000fc8000f8e003f */
[----:B------:R-:W1:Y:S01]  /*0b20*/  LDC R0, c[0x0][0x14] ;  /* 0x00000500ff007b82 */ /* 0x000e620000000800 */
[----:B--2---:R-:W-:-:S04]  /*0b30*/  @P1 IMAD.WIDE.U32 R16, R6, R17, R8 ;  /* 0x0000001106101225 */ /* 0x004fc800078e0008 */
[----:B------:R-:W-:Y:S02]  /*0b40*/  @P1 IMAD.IADD R17, R17, 0x1, R7 ;  /* 0x0000000111111824 */ /* 0x000fe400078e0207 */
[----:B------:R-:W-:Y:S02]  /*0b50*/  IMAD.MOV.U32 R7, RZ, RZ, RZ ;  /* 0x000000ffff077224 */ /* 0x000fe400078e00ff */
[----:B0-----:R-:W-:-:S04]  /*0b60*/  @!P1 IMAD.WIDE.U32 R8, R3, R15, R6 ;  /* 0x0000000f03089225 */ /* 0x001fc800078e0006 */
[----:B------:R-:W-:Y:S02]  /*0b70*/  @!P1 IMAD.MOV.U32 R16, RZ, RZ, R8 ;  /* 0x000000ffff109224 */ /* 0x000fe400078e0008 */
[----:B-1----:R-:W-:-:S04]  /*0b80*/  IMAD.WIDE.U32 R10, R0, UR4, RZ ;  /* 0x00000004000a7c25 */ /* 0x002fc8000f8e00ff */
[----:B------:R-:W-:Y:S01]  /*0b90*/  IMAD R3, R0, UR5, RZ ;  /* 0x0000000500037c24 */ /* 0x000fe2000f8e02ff */
[----:B------:R0:W-:Y:S01]  /*0ba0*/  STL.64 [R1], R10 ;  /* 0x0000000a01007387 */ /* 0x0001e20000100a00 */
[----:B------:R-:W-:Y:S02]  /*0bb0*/  @!P1 IMAD.MOV.U32 R17, RZ, RZ, R9 ;  /* 0x000000ffff119224 */ /* 0x000fe400078e0009 */
[----:B------:R-:W-:Y:S01]  /*0bc0*/  IMAD.IADD R0, R11, 0x1, R3 ;  /* 0x000000010b007824 */ /* 0x000fe200078e0203 */
[----:B------:R-:W-:Y:S06]  /*0bd0*/  @P0 BRA `(.L_x_10) ;  /* 0x0000000000200947 */ /* 0x000fec0003800000 */
[----:B------:R-:W-:Y:S01]  /*0be0*/  UISETP.GE.U32.AND UP0, UPT, UR40, 0x9, UPT ;  /* 0x000000092800788c */ /* 0x000fe2000bf06070 */
[----:B------:R-:W-:Y:S01]  /*0bf0*/  IADD3 R16, P0, R16, R10, RZ ;  /* 0x0000000a10107210 */ /* 0x000fe20007f1e0ff */
[----:B------:R-:W-:Y:S01]  /*0c00*/  UIMAD.WIDE.U32 UR4, UR40, 0x38e38e39, URZ ;  /* 0x38e38e39280478a5 */ /* 0x000fe2000f8e003f */
[----:B------:R-:W-:-:S03]  /*0c10*/  UMOV UR39, URZ ;  /* 0x0000003f00277c82 */ /* 0x000fc60008000000 */
[----:B------:R-:W-:Y:S01]  /*0c20*/  USHF.R.U32.HI UR4, URZ, 0x1, UR5 ;  /* 0x000000013f047899 */ /* 0x000fe20008011605 */
[----:B------:R-:W-:-:S03]  /*0c30*/  IMAD.X R17, R0, 0x1, R17, P0 ;  /* 0x0000000100117824 */ /* 0x000fc600000e0611 */
[----:B------:R-:W-:Y:S02]  /*0c40*/  UIMAD UR38, UR4, -0x9, UR40 ;  /* 0xfffffff7042678a4 */ /* 0x000fe4000f8e0228 */
[----:B------:R-:W-:-:S12]  /*0c50*/  @UP0 ULOP3.LUT UR39, UR4, 0x1, URZ, 0xc0, !UPT ;  /* 0x0000000104270892 */ /* 0x000fd8000f8ec03f */
.L_x_10:
[----:B------:R-:W-:Y:S01]  /*0c60*/  ISETP.GE.U32.AND P0, PT, R16, UR8, PT ;  /* 0x0000000810007c0c */ /* 0x000fe2000bf06070 */
[----:B------:R-:W-:Y:S01]  /*0c70*/  IMAD.MOV.U32 R22, RZ, RZ, -0x1 ;  /* 0xffffffffff167424 */ /* 0x000fe200078e00ff */
[----:B------:R-:W-:Y:S01]  /*0c80*/  PRMT R3, RZ, 0x7610, R3 ;  /* 0x00007610ff037816 */ /* 0x000fe20000000003 */
[----:B------:R-:W-:Y:S01]  /*0c90*/  IMAD.MOV.U32 R19, RZ, RZ, -0x1 ;  /* 0xffffffffff137424 */ /* 0x000fe200078e00ff */
[----:B------:R-:W-:Y:S01]  /*0ca0*/  ISETP.GE.U32.AND.EX P0, PT, R17, UR9, PT, P0 ;  /* 0x0000000911007c0c */ /* 0x000fe2000bf06100 */
[----:B------:R-:W-:-:S12]  /*0cb0*/  IMAD.MOV.U32 R18, RZ, RZ, -0x1 ;  /* 0xffffffffff127424 */ /* 0x000fd800078e00ff */
[----:B------:R-:W-:Y:S05]  /*0cc0*/  @P0 BRA `(.L_x_11) ;  /* 0x0000000400580947 */ /* 0x000fea0003800000 */
[----:B------:R-:W1:Y:S01]  /*0cd0*/  LDC.64 R20, c[0x0][0x628] ;  /* 0x00018a00ff147b82 */ /* 0x000e620000000a00 */
[----:B------:R-:W-:Y:S02]  /*0ce0*/  IMAD.MOV.U32 R8, RZ, RZ, R16 ;  /* 0x000000ffff087224 */ /* 0x000fe400078e0010 */
[----:B------:R-:W-:-:S05]  /*0cf0*/  IMAD.MOV.U32 R9, RZ, RZ, R17 ;  /* 0x000000ffff097224 */ /* 0x000fca00078e0011 */
[----:B------:R-:W2:Y:S08]  /*0d00*/  LDC R18, c[0x0][0x630] ;  /* 0x00018c00ff127b82 */ /* 0x000eb00000000800 */
[----:B------:R-:W3:Y:S01]  /*0d10*/  LDC.64 R24, c[0x0][0x620] ;  /* 0x00018800ff187b82 */ /* 0x000ee20000000a00 */
[----:B-1----:R-:W-:-:S04]  /*0d20*/  ISETP.NE.U32.AND P0, PT, R20, RZ, PT ;  /* 0x000000ff1400720c */ /* 0x002fc80003f05070 */
[----:B------:R-:W-:-:S13]  /*0d30*/  ISETP.NE.AND.EX P0, PT, R21, RZ, PT, P0 ;  /* 0x000000ff1500720c */ /* 0x000fda0003f05300 */
[----:B--23--:R-:W-:Y:S05]  /*0d40*/  @!P0 BRA `(.L_x_12) ;  /* 0x0000000000288947 */ /* 0x00cfea0003800000 */
[----:B------:R-:W1:Y:S02]  /*0d50*/  LDC R3, c[0x0][0x634] ;  /* 0x00018d00ff037b82 */ /* 0x000e640000000800 */
[----:B-1----:R-:W-:-:S05]  /*0d60*/  IADD3 R3, P0, R16, R3, RZ ;  /* 0x0000000310037210 */ /* 0x002fca0007f1e0ff */
[----:B------:R-:W-:-:S04]  /*0d70*/  IMAD.X R19, RZ, RZ, R17, P0 ;  /* 0x000000ffff137224 */ /* 0x000fc800000e0611 */
[----:B------:R-:W-:-:S04]  /*0d80*/  IMAD.WIDE.U32 R8, R19, R20, RZ ;  /* 0x0000001413087225 */ /* 0x000fc800078e00ff */
[----:B0-----:R-:W-:-:S04]  /*0d90*/  IMAD.WIDE.U32 R10, P0, R3, R21, R8 ;  /* 0x00000015030a7225 */ /* 0x001fc80007800008 */
[----:B------:R-:W-:-:S04]  /*0da0*/  IMAD.WIDE.U32 R8, R3, R20, RZ ;  /* 0x0000001403087225 */ /* 0x000fc800078e00ff */
[----:B------:R-:W-:Y:S01]  /*0db0*/  IMAD.X R13, RZ, RZ, RZ, P0 ;  /* 0x000000ffff0d7224 */ /* 0x000fe200000e06ff */
[----:B------:R-:W-:Y:S01]  /*0dc0*/  IADD3 RZ, P0, R9, R10, RZ ;  /* 0x0000000a09ff7210 */ /* 0x000fe20007f1e0ff */
[----:B------:R-:W-:-:S04]  /*0dd0*/  IMAD.MOV.U32 R12, RZ, RZ, R11 ;  /* 0x000000ffff0c7224 */ /* 0x000fc800078e000b */
[----:B------:R-:W-:-:S08]  /*0de0*/  IMAD.WIDE.U32.X R8, R19, R21, R12, P0 ;  /* 0x0000001513087225 */ /* 0x000fd000000e040c */
.L_x_12:
[-CC-:B------:R-:W-:Y:S01]  /*0df0*/  SHF.R.U64 R30, R8, R18.reuse, R9.reuse ;  /* 0x00000012081e7219 */ /* 0x180fe20000001209 */
[----:B------:R-:W1:Y:S01]  /*0e00*/  LDC R12, c[0x0][0x618] ;  /* 0x00018600ff0c7b82 */ /* 0x000e620000000800 */
[----:B------:R-:W-:Y:S01]  /*0e10*/  SHF.R.U32.HI R7, RZ, R18, R9 ;  /* 0x00000012ff077219 */ /* 0x000fe20000011609 */
[----:B------:R-:W-:Y:S01]  /*0e20*/  ULDC UR4, c[0x0][0x150] ;  /* 0x0000540000047ab9 */ /* 0x000fe20000000800 */
[----:B0-----:R-:W-:Y:S02]  /*0e30*/  IADD3 R11, P0, RZ, -R30, RZ ;  /* 0x8000001eff0b7210 */ /* 0x001fe40007f1e0ff */
[----:B------:R-:W-:-:S03]  /*0e40*/  I2FP.F32.U32 R3, R6 ;  /* 0x0000000600037245 */ /* 0x000fc60000201000 */
[----:B------:R-:W0:Y:S01]  /*0e50*/  LDC.64 R26, c[0x0][0x640] ;  /* 0x00019000ff1a7b82 */ /* 0x000e220000000a00 */
[----:B------:R-:W-:Y:S02]  /*0e60*/  IMAD.X R13, RZ, RZ, ~R7, P0 ;  /* 0x000000ffff0d7224 */ /* 0x000fe400000e0e07 */
[----:B------:R-:W-:Y:S01]  /*0e70*/  FMUL R3, R3, UR4 ;  /* 0x0000000403037c20 */ /* 0x000fe20008400000 */
[----:B------:R-:W-:Y:S01]  /*0e80*/  IMAD.WIDE.U32 R8, R11, R24, R16 ;  /* 0x000000180b087225 */ /* 0x000fe200078e0010 */
[----:B------:R-:W-:-:S03]  /*0e90*/  ULDC UR4, c[0x0][0x154] ;  /* 0x0000550000047ab9 */ /* 0x000fc60000000800 */
[----:B------:R-:W-:Y:S01]  /*0ea0*/  IMAD R10, R13, R24, RZ ;  /* 0x000000180d0a7224 */ /* 0x000fe200078e02ff */
[----:B------:R-:W2:Y:S01]  /*0eb0*/  LDC R7, c[0x0][0x144] ;  /* 0x00005100ff077b82 */ /* 0x000ea20000000800 */
[----:B------:R-:W3:Y:S02]  /*0ec0*/  F2I.U32.TRUNC.NTZ R3, R3 ;  /* 0x0000000300037305 */ /* 0x000ee4000020f000 */
[----:B------:R-:W-:-:S04]  /*0ed0*/  IMAD R11, R11, R25, R10 ;  /* 0x000000190b0b7224 */ /* 0x000fc800078e020a */
[----:B------:R-:W-:Y:S01]  /*0ee0*/  IMAD.IADD R9, R9, 0x1, R11 ;  /* 0x0000000109097824 */ /* 0x000fe200078e020b */
[----:B------:R-:W4:Y:S01]  /*0ef0*/  LDC R18, c[0x0][0x608] ;  /* 0x00018200ff127b82 */ /* 0x000f220000000800 */
[----:B------:R-:W-:-:S03]  /*0f00*/  IMAD.MOV.U32 R11, RZ, RZ, -0x1 ;  /* 0xffffffffff0b7424 */ /* 0x000fc600078e00ff */
[-C--:B-1----:R-:W-:Y:S02]  /*0f10*/  SHF.R.U64 R22, R8, R12.reuse, R9 ;  /* 0x0000000c08167219 */ /* 0x082fe40000001209 */
[----:B------:R-:W-:Y:S02]  /*0f20*/  I2FP.F32.U32 R8, R15 ;  /* 0x0000000f00087245 */ /* 0x000fe40000201000 */
[----:B------:R-:W1:Y:S01]  /*0f30*/  LDC R24, c[0x0][0x658] ;  /* 0x00019600ff187b82 */ /* 0x000e620000000800 */
[----:B0-----:R-:W-:Y:S01]  /*0f40*/  ISETP.NE.U32.AND P0, PT, R26, RZ, PT ;  /* 0x000000ff1a00720c */ /* 0x001fe20003f05070 */
[----:B---3--:R-:W-:Y:S01]  /*0f50*/  IMAD.MOV R10, RZ, RZ, -R3 ;  /* 0x000000ffff0a7224 */ /* 0x008fe200078e0a03 */
[----:B------:R-:W-:Y:S01]  /*0f60*/  SHF.R.U32.HI R9, RZ, R12, R9 ;  /* 0x0000000cff097219 */ /* 0x000fe20000011609 */
[----:B------:R-:W-:Y:S01]  /*0f70*/  FMUL R8, R8, UR4 ;  /* 0x0000000408087c20 */ /* 0x000fe20008400000 */
[----:B------:R-:W-:-:S03]  /*0f80*/  ISETP.NE.AND.EX P0, PT, R27, RZ, PT, P0 ;  /* 0x000000ff1b00720c */ /* 0x000fc60003f05300 */
[----:B------:R-:W0:Y:S01]  /*0f90*/  LDC R20, c[0x0][0x148] ;  /* 0x00005200ff147b82 */ /* 0x000e220000000800 */
[----:B--2---:R-:W-:-:S07]  /*0fa0*/  IMAD R3, R7, R10, R6 ;  /* 0x0000000a07037224 */ /* 0x004fce00078e0206 */
[----:B------:R-:W2:Y:S01]  /*0fb0*/  LDC R21, c[0x0][0x600] ;  /* 0x00018000ff157b82 */ /* 0x000ea20000000800 */
[-CC-:B----4-:R-:W-:Y:S02]  /*0fc0*/  SHF.R.U64 R32, R22, R18.reuse, R9.reuse ;  /* 0x0000001216207219 */ /* 0x190fe40000001209 */
[----:B------:R-:W-:Y:S01]  /*0fd0*/  SHF.R.U32.HI R7, RZ, R18, R9 ;  /* 0x00000012ff077219 */ /* 0x000fe20000011609 */
[----:B------:R-:W-:Y:S01]  /*0fe0*/  IMAD.MOV.U32 R9, RZ, RZ, 0x1 ;  /* 0x00000001ff097424 */ /* 0x000fe200078e00ff */
[----:B------:R3:W4:Y:S03]  /*0ff0*/  F2I.U32.TRUNC.NTZ R18, R8 ;  /* 0x0000000800127305 */ /* 0x000726000020f000 */
[----:B------:R-:W0:Y:S01]  /*1000*/  LDC R25, c[0x0][0x648] ;  /* 0x00019200ff197b82 */ /* 0x000e220000000800 */
[-C--:B-1----:R-:W-:Y:S02]  /*1010*/  SHF.L.U32 R6, R11, R24.reuse, RZ ;  /* 0x000000180b067219 */ /* 0x082fe400000006ff */
[----:B------:R-:W-:-:S02]  /*1020*/  SHF.R.U64 R34, R32, R24, R7 ;  /* 0x0000001820227219 */ /* 0x000fc40000001207 */
[----:B------:R-:W-:Y:S02]  /*1030*/  LOP3.LUT R13, RZ, R6, RZ, 0x33, !PT ;  /* 0x00000006ff0d7212 */ /* 0x000fe400078e33ff */
[-C--:B------:R-:W-:Y:S01]  /*1040*/  SHF.R.U32.HI R7, RZ, R24.reuse, R7 ;  /* 0x00000018ff077219 */ /* 0x080fe20000011607 */
[----:B------:R-:W1:Y:S01]  /*1050*/  LDC R29, c[0x0][0x638] ;  /* 0x00018e00ff1d7b82 */ /* 0x000e620000000800 */
[----:B------:R-:W-:Y:S01]  /*1060*/  SHF.L.U32 R12, R9, R24, RZ ;  /* 0x00000018090c7219 */ /* 0x000fe200000006ff */
[----:B------:R-:W-:-:S06]  /*1070*/  IMAD.MOV.U32 R6, RZ, RZ, R34 ;  /* 0x000000ffff067224 */ /* 0x000fcc00078e0022 */
[----:B------:R-:W0:Y:S01]  /*1080*/  LDC R28, c[0x0][0x610] ;  /* 0x00018400ff1c7b82 */ /* 0x000e220000000800 */
[----:B---34-:R-:W-:Y:S05]  /*1090*/  @!P0 BRA `(.L_x_13) ;  /* 0x0000000000288947 */ /* 0x018fea0003800000 */
[----:B------:R-:W3:Y:S02]  /*10a0*/  LDC R11, c[0x0][0x64c] ;  /* 0x00019300ff0b7b82 */ /* 0x000ee40000000800 */
[----:B---3--:R-:W-:-:S05]  /*10b0*/  IADD3 R11, P0, R34, R11, RZ ;  /* 0x0000000b220b7210 */ /* 0x008fca0007f1e0ff */
[----:B------:R-:W-:-:S04]  /*10c0*/  IMAD.X R19, RZ, RZ, R7, P0 ;  /* 0x000000ffff137224 */ /* 0x000fc800000e0607 */
[----:B------:R-:W-:-:S04]  /*10d0*/  IMAD.WIDE.U32 R6, R19, R26, RZ ;  /* 0x0000001a13067225 */ /* 0x000fc800078e00ff */
[----:B------:R-:W-:-:S04]  /*10e0*/  IMAD.WIDE.U32 R8, P0, R11, R27, R6 ;  /* 0x0000001b0b087225 */ /* 0x000fc80007800006 */
[----:B------:R-:W-:-:S04]  /*10f0*/  IMAD.WIDE.U32 R6, R11, R26, RZ ;  /* 0x0000001a0b067225 */ /* 0x000fc800078e00ff */
[----:B------:R-:W-:Y:S01]  /*1100*/  IMAD.X R11, RZ, RZ, RZ, P0 ;  /* 0x000000ffff0b7224 */ /* 0x000fe200000e06ff */
[----:B------:R-:W-:Y:S01]  /*1110*/  IADD3 RZ, P0, R7, R8, RZ ;  /* 0x0000000807ff7210 */ /* 0x000fe20007f1e0ff */
[----:B------:R-:W-:-:S04]  /*1120*/  IMAD.MOV.U32 R10, RZ, RZ, R9 ;  /* 0x000000ffff0a7224 */ /* 0x000fc800078e0009 */
[----:B------:R-:W-:-:S08]  /*1130*/  IMAD.WIDE.U32.X R6, R19, R27, R10, P0 ;  /* 0x0000001b13067225 */ /* 0x000fd000000e040a */
.L_x_13:
[----:B0-----:R-:W-:Y:S01]  /*1140*/  SHF.R.U64 R6, R6, R25, R7 ;  /* 0x0000001906067219 */ /* 0x001fe20000001207 */
[----:B--2---:R-:W-:Y:S01]  /*1150*/  VIADD R7, R21, 0xffffffff ;  /* 0xffffffff15077836 */ /* 0x004fe20000000000 */
[----:B------:R-:W-:Y:S01]  /*1160*/  LOP3.LUT R13, R32, R13, RZ, 0xc0, !PT ;  /* 0x0000000d200d7212 */ /* 0x000fe200078ec0ff */
[----:B------:R-:W-:Y:S02]  /*1170*/  IMAD.MOV R18, RZ, RZ, -R18 ;  /* 0x000000ffff127224 */ /* 0x000fe400078e0a12 */
[----:B------:R-:W-:Y:S01]  /*1180*/  IMAD.MOV R8, RZ, RZ, -R6 ;  /* 0x000000ffff087224 */ /* 0x000fe200078e0a06 */
[----:B------:R-:W-:Y:S01]  /*1190*/  LOP3.LUT R7, R22, R7, RZ, 0xc0, !PT ;  /* 0x0000000716077212 */ /* 0x000fe200078ec0ff */
[----:B------:R-:W-:Y:S02]  /*11a0*/  IMAD R12, R12, R6, R13 ;  /* 0x000000060c0c7224 */ /* 0x000fe400078e020d */
[----:B------:R-:W-:Y:S02]  /*11b0*/  @P1 IMAD R3, R20, R18, R15 ;  /* 0x0000001214031224 */ /* 0x000fe400078e020f */
[----:B-1----:R-:W-:-:S02]  /*11c0*/  IMAD R6, R8, R29, R34 ;  /* 0x0000001d08067224 */ /* 0x002fc400078e0222 */
[----:B------:R-:W-:Y:S02]  /*11d0*/  IMAD R22, R12, R28, R3 ;  /* 0x0000001c0c167224 */ /* 0x000fe400078e0203 */
[----:B------:R-:W-:Y:S02]  /*11e0*/  IMAD R7, R6, R21, R7 ;  /* 0x0000001506077224 */ /* 0x000fe400078e0207 */
[----:B------:R-:W-:Y:S02]  /*11f0*/  IMAD.MOV.U32 R3, RZ, RZ, 0x1 ;  /* 0x00000001ff037424 */ /* 0x000fe400078e00ff */
[----:B------:R-:W-:Y:S01]  /*1200*/  IMAD.MOV.U32 R18, RZ, RZ, R30 ;  /* 0x000000ffff127224 */ /* 0x000fe200078e001e */
[----:B------:R-:W-:Y:S02]  /*1210*/  SEL R19, R7, R22, !P1 ;  /* 0x0000001607137207 */ /* 0x000fe40004800000 */
[----:B------:R-:W-:-:S07]  /*1220*/  SEL R22, R22, R7, !P1 ;  /* 0x0000000716167207 */ /* 0x000fce0004800000 */
.L_x_11:
[----:B------:R-:W-:Y:S05]  /*1230*/  @!P2 BRA `(.L_x_14) ;  /* 0x00000048001ca947 */ /* 0x000fea0003800000 */
[----:B------:R-:W-:-:S13]  /*1240*/  ISETP.GT.U32.AND P0, PT, R31, 0x1, PT ;  /* 0x000000011f00780c */ /* 0x000fda0003f04070 */
[----:B------:R-:W-:Y:S05]  /*1250*/  @P0 EXIT ;  /* 0x000000000000094d */ /* 0x000fea0003800000 */
.L_x_15:
[----:B------:R-:W-:-:S08]  /*1260*/  NOP ;  /* 0x0000000000007918 */ /* 0x000fd00000000000 */
[----:B------:R-:W1:Y:S02]  /*1270*/  USETMAXREG.TRY_ALLOC.CTAPOOL UP0, 0xe8 ;  /* 0x000000e8000079c8 */ /* 0x000e640008000600 */
[----:B-1----:R-:W-:-:S13]  /*1280*/  PLOP3.LUT P0, PT, PT, PT, UP0, 0x80, 0x0 ;  /* 0x000000000000781c */ /* 0x002fda0003f0f008 */
[----:B------:R-:W-:Y:S05]  /*1290*/  @!P0 BRA `(.L_x_15) ;  /* 0xfffffffc00f08947 */ /* 0x000fea000383ffff */
[----:B------:R-:W-:-:S13]  /*12a0*/  LOP3.LUT P0, RZ, R3, 0xff, RZ, 0xc0, !PT ;  /* 0x000000ff03ff7812 */ /* 0x000fda000780c0ff */
[----:B------:R-:W-:Y:S05]  /*12b0*/  @!P0 EXIT ;  /* 0x000000000000894d */ /* 0x000fea0003800000 */
[----:B------:R-:W2:Y:S01]  /*12c0*/  LDL.64 R8, [R1] ;  /* 0x0000000001087983 */ /* 0x000ea20000100a00 */
[----:B------:R-:W-:Y:S01]  /*12d0*/  SHF.R.S32.HI R3, RZ, 0x1f, R4 ;  /* 0x0000001fff037819 */ /* 0x000fe20000011404 */
[----:B------:R-:W1:Y:S01]  /*12e0*/  S2UR UR4, SR_CgaCtaId ;  /* 0x00000000000479c3 */ /* 0x000e620000008800 */
[----:B------:R-:W-:Y:S02]  /*12f0*/  UISETP.LT.AND UP0, UPT, UR40, 0x1, UPT ;  /* 0x000000012800788c */ /* 0x000fe4000bf01270 */
[CC--:B------:R-:W-:Y:S01]  /*1300*/  LEA.HI R5, R3.reuse, R4.reuse, RZ, 0x2 ;  /* 0x0000000403057211 */ /* 0x0c0fe200078f10ff */
[----:B------:R-:W-:Y:S01]  /*1310*/  UIADD3 UR5, UR43, -0x1, URZ ;  /* 0xffffffff2b057890 */ /* 0x000fe2000fffe03f */
[----:B------:R-:W-:Y:S01]  /*1320*/  LEA.HI R3, R3, R4, RZ, 0x5 ;  /* 0x0000000403037211 */ /* 0x000fe200078f28ff */
[----:B------:R-:W-:Y:S01]  /*1330*/  USEL UR42, UR40, 0x1, UP0 ;  /* 0x00000001282a7887 */ /* 0x000fe20008000000 */
[--C-:B------:R-:W-:Y:S01]  /*1340*/  SHF.R.S32.HI R90, RZ, 0x2, R5.reuse ;  /* 0x00000002ff5a7819 */ /* 0x100fe20000011405 */
[----:B------:R-:W3:Y:S01]  /*1350*/  LDC R94, c[0x0][0x658] ;  /* 0x00019600ff5e7b82 */ /* 0x000ee20000000800 */
[----:B------:R-:W-:Y:S01]  /*1360*/  SHF.R.S32.HI R7, RZ, 0x1f, R5 ;  /* 0x0000001fff077819 */ /* 0x000fe20000011405 */
[----:B------:R-:W-:Y:S01]  /*1370*/  UMOV UR41, 0x400 ;  /* 0x0000040000297882 */ /* 0x000fe20000000000 */
[----:B------:R-:W-:Y:S01]  /*1380*/  SHF.R.S32.HI R3, RZ, 0x5, R3 ;  /* 0x00000005ff037819 */ /* 0x000fe20000011403 */
[----:B------:R-:W-:Y:S01]  /*1390*/  UISETP.NE.AND UP0, UPT, UR5, URZ, UPT ;  /* 0x0000003f0500728c */ /* 0x000fe2000bf05270 */
[----:B------:R-:W-:Y:S01]  /*13a0*/  LEA.HI R7, R7, R90, RZ, 0x3 ;  /* 0x0000005a07077211 */ /* 0x000fe200078f18ff */
[----:B------:R-:W-:Y:S01]  /*13b0*/  ULDC UR6, c[0x0][0x284] ;  /* 0x0000a10000067ab9 */ /* 0x000fe20000000800 */
[----:B------:R-:W-:Y:S01]  /*13c0*/  LOP3.LUT R5, R5, 0xfffffffc, RZ, 0xc0, !PT ;  /* 0xfffffffc05057812 */ /* 0x000fe200078ec0ff */
[----:B------:R-:W4:Y:S01]  /*13d0*/  LDC R6, c[0x0][0x288] ;  /* 0x0000a200ff067b82 */ /* 0x000f220000000800 */
[----:B------:R-:W-:Y:S01]  /*13e0*/  LOP3.LUT R7, R7, 0xfffffff8, RZ, 0xc0, !PT ;  /* 0xfffffff807077812 */ /* 0x000fe200078ec0ff */
[----:B------:R-:W-:-:S02]  /*13f0*/  USHF.L.U32 UR45, UR40, 0x1, URZ ;  /* 0x00000001282d7899 */ /* 0x000fc4000800063f */
[----:B------:R-:W-:Y:S01]  /*1400*/  IMAD.IADD R5, R4, 0x1, -R5 ;  /* 0x0000000104057824 */ /* 0x000fe200078e0a05 */
[----:B------:R-:W-:Y:S01]  /*1410*/  UIADD3 UR42, -UR42, UR40, URZ ;  /* 0x000000282a2a7290 */ /* 0x000fe2000fffe13f */
[----:B------:R-:W-:Y:S02]  /*1420*/  IMAD.IADD R90, R90, 0x1, -R7 ;  /* 0x000000015a5a7824 */ /* 0x000fe400078e0a07 */
[----:B------:R-:W0:Y:S01]  /*1430*/  LDC R97, c[0x0][0x600] ;  /* 0x00018000ff617b82 */ /* 0x000e220000000800 */
[----:B-1----:R-:W-:Y:S01]  /*1440*/  ULEA UR41, UR4, UR41, 0x18 ;  /* 0x0000002904297291 */ /* 0x002fe2000f8ec03f */
[--C-:B------:R-:W-:Y:S01]  /*1450*/  IMAD R99, R3, -0x10, -R90.reuse ;  /* 0xfffffff003637824 */ /* 0x100fe200078e0a5a */
[--C-:B------:R-:W-:Y:S01]  /*1460*/  SHF.R.S32.HI R91, RZ, 0x1f, R90.reuse ;  /* 0x0000001fff5b7819 */ /* 0x100fe2000001145a */
[----:B------:R-:W-:Y:S01]  /*1470*/  USHF.L.U32 UR4, UR5, 0x3, URZ ;  /* 0x0000000305047899 */ /* 0x000fe2000800063f */
[----:B------:R-:W-:Y:S01]  /*1480*/  IMAD.MOV.U32 R7, RZ, RZ, 0x1 ;  /* 0x00000001ff077424 */ /* 0x000fe200078e00ff */
[----:B------:R-:W-:Y:S01]  /*1490*/  USEL UR5, URZ, 0x1, UP0 ;  /* 0x000000013f057887 */ /* 0x000fe20008000000 */
[----:B------:R-:W-:Y:S01]  /*14a0*/  IMAD.SHL.U32 R92, R5, 0x2, RZ ;  /* 0x00000002055c7824 */ /* 0x000fe200078e00ff */
[----:B------:R-:W-:Y:S01]  /*14b0*/  UIADD3 UR46, UR41, 0xa0, URZ ;  /* 0x000000a0292e7890 */ /* 0x000fe2000fffe03f */
[----:B------:R-:W-:Y:S01]  /*14c0*/  IMAD.WIDE R90, R3, 0x10, R90 ;  /* 0x00000010035a7825 */ /* 0x000fe200078e025a */
[----:B------:R-:W-:-:S02]  /*14d0*/  ULOP3.LUT UR4, UR4, 0x8, URZ, 0xc0, !UPT ;  /* 0x0000000804047892 */ /* 0x000fc4000f8ec03f */
[----:B------:R-:W-:Y:S01]  /*14e0*/  SHF.R.S32.HI R93, RZ, 0x1f, R92 ;  /* 0x0000001fff5d7819 */ /* 0x000fe2000001145c */
[----:B------:R-:W-:Y:S01]  /*14f0*/  IMAD.MOV.U32 R3, RZ, RZ, -0x1 ;  /* 0xffffffffff037424 */ /* 0x000fe200078e00ff */
[----:B------:R-:W-:Y:S01]  /*1500*/  ULEA UR43, UR43, UR46, 0x3 ;  /* 0x0000002e2b2b7291 */ /* 0x000fe2000f8e183f */
[----:B------:R-:W-:Y:S01]  /*1510*/  IMAD.U32 R101, RZ, RZ, UR5 ;  /* 0x00000005ff657e24 */ /* 0x000fe2000f8e00ff */
[----:B------:R-:W-:Y:S01]  /*1520*/  ULOP3.LUT UR47, UR4, 0x8, URZ, 0x3c, !UPT ;  /* 0x00000008042f7892 */ /* 0x000fe2000f8e3c3f */
[----:B----4-:R-:W-:Y:S01]  /*1530*/  IMAD R95, R5, -0x2, R6 ;  /* 0xfffffffe055f7824 */ /* 0x010fe200078e0206 */
[-C--:B---3--:R-:W-:Y:S01]  /*1540*/  SHF.L.U32 R3, R3, R94.reuse, RZ ;  /* 0x0000005e03037219 */ /* 0x088fe200000006ff */
[----:B------:R-:W-:Y:S01]  /*1550*/  VIADD R99, R99, UR6 ;  /* 0x0000000663637c36 */ /* 0x000fe20008000000 */
[----:B------:R-:W-:Y:S01]  /*1560*/  SHF.L.U32 R94, R7, R94, RZ ;  /* 0x0000005e075e7219 */ /* 0x000fe200000006ff */
[----:B------:R-:W-:Y:S01]  /*1570*/  ULOP3.LUT UR44, UR4, 0x18, URZ, 0x3c, !UPT ;  /* 0x00000018042c7892 */ /* 0x000fe2000f8e3c3f */
[----:B------:R-:W-:Y:S01]  /*1580*/  LOP3.LUT R98, RZ, R3, RZ, 0x33, !PT ;  /* 0x00000003ff627212 */ /* 0x000fe200078e33ff */
[----:B0-----:R-:W-:Y:S01]  /*1590*/  VIADD R97, R97, 0xffffffff ;  /* 0xffffffff61617836 */ /* 0x001fe20000000000 */
[----:B--2---:R-:W-:-:S09]  /*15a0*/  SHF.L.U64.HI R96, R8, 0x1, R0 ;  /* 0x0000000108607819 */ /* 0x004fd20000010200 */
.L_x_167:
[----:B------:R-:W-:-:S04]  /*15b0*/  SHF.L.U32 R0, R101, 0x1f, RZ ;  /* 0x0000001f65007819 */ /* 0x000fc800000006ff */
[----:B------:R-:W0:Y:S02]  /*15c0*/  SYNCS.PHASECHK.TRANS64.TRYWAIT P0, [UR43+-0x8], R0 ;  /* 0xfffff800ff0075a7 */ /* 0x000e24000800016b */
[----:B01--4-:R-:W-:Y:S05]  /*15d0*/  @!P0 BRA `(.L_x_16) ;  /* 0x0000005400d08947 */ /* 0x013fea0003800000 */
.L_x_194:
[----:B------:R-:W-:Y:S02]  /*15e0*/  ULDC UR4, c[0x0][0x28c] ;  /* 0x0000a30000047ab9 */ /* 0x000fe40000000800 */
[----:B------:R-:W-:-:S13]  /*15f0*/  ISETP.LT.AND P0, PT, RZ, UR4, PT ;  /* 0x00000004ff007c0c */ /* 0x000fda000bf01270 */
[----:B------:R-:W-:Y:S05]  /*1600*/  @P0 BRA `(.L_x_17) ;  /* 0x0000000000400947 */ /* 0x000fea0003800000 */
[----:B0-----:R-:W-:Y:S01]  /*1610*/  MOV R0, 0x0 ;  /* 0x0000000000007802 */ /* 0x001fe20000000f00 */
[----:B------:R-:W-:Y:S01]  /*1620*/  ULDC.64 UR4, c[0x4][0x68] ;  /* 0x01001a0000047ab9 */ /* 0x000fe20000000a00 */
[----:B------:R-:W-:Y:S01]  /*1630*/  ULDC.64 UR6, c[0x4][0x8] ;  /* 0x0100020000067ab9 */ /* 0x000fe20000000a00 */
[----:B------:R-:W-:Y:S01]  /*1640*/  IMAD.U32 R4, RZ, RZ, UR4 ;  /* 0x00000004ff047e24 */ /* 0x000fe2000f8e00ff */
[----:B------:R0:W1:Y:S01]  /*1650*/  LDC.64 R14, c[0x4][R0] ;  /* 0x01000000000e7b82 */ /* 0x0000620000000a00 */
[----:B------:R-:W-:Y:S01]  /*1660*/  IMAD.U32 R5, RZ, RZ, UR5 ;  /* 0x00000005ff057e24 */ /* 0x000fe2000f8e00ff */
[----:B------:R-:W-:Y:S01]  /*1670*/  ULDC.64 UR4, c[0x4][0x70] ;  /* 0x01001c0000047ab9 */ /* 0x000fe20000000a00 */
[----:B------:R-:W-:Y:S02]  /*1680*/  IMAD.U32 R10, RZ, RZ, UR6 ;  /* 0x00000006ff0a7e24 */ /* 0x000fe4000f8e00ff */
[----:B------:R-:W-:Y:S02]  /*1690*/  IMAD.U32 R6, RZ, RZ, UR4 ;  /* 0x00000004ff067e24 */ /* 0x000fe4000f8e00ff */
[----:B------:R-:W-:-:S02]  /*16a0*/  IMAD.U32 R7, RZ, RZ, UR5 ;  /* 0x00000005ff077e24 */ /* 0x000fc4000f8e00ff */
[----:B------:R-:W-:Y:S02]  /*16b0*/  IMAD.U32 R11, RZ, RZ, UR7 ;  /* 0x00000007ff0b7e24 */ /* 0x000fe4000f8e00ff */
[----:B------:R-:W-:Y:S02]  /*16c0*/  IMAD.MOV.U32 R8, RZ, RZ, 0x1e1 ;  /* 0x000001e1ff087424 */ /* 0x000fe400078e00ff */
[----:B------:R-:W-:Y:S02]  /*16d0*/  IMAD.MOV.U32 R12, RZ, RZ, 0x1 ;  /* 0x00000001ff0c7424 */ /* 0x000fe400078e00ff */
[----:B0-----:R-:W-:-:S07]  /*16e0*/  IMAD.MOV.U32 R13, RZ, RZ, RZ ;  /* 0x000000ffff0d7224 */ /* 0x001fce00078e00ff */
[----:B------:R-:W-:-:S07]  /*16f0*/  LEPC R20, `(.L_x_17) ;  /* 0x000000001014794e */ /* 0x000fce0000000000 */
[----:B-1---5:R-:W-:Y:S05]  /*1700*/  CALL.ABS.NOINC R14 ;  /* 0x000000000e007343 */ /* 0x022fea0003c00000 */
.L_x_17:
[----:B0-----:R-:W-:-:S04]  /*1710*/  LOP3.LUT R0, R23, 0x1, RZ, 0xfc, !PT ;  /* 0x0000000117007812 */ /* 0x001fc800078efcff */
[----:B------:R-:W-:-:S13]  /*1720*/  ISETP.NE.AND P0, PT, R0, 0x3, PT ;  /* 0x000000030000780c */ /* 0x000fda0003f05270 */
[----:B------:R-:W-:Y:S05]  /*1730*/  @!P0 BRA `(.L_x_18) ;  /* 0x0000000000048947 */ /* 0x000fea0003800000 */
[----:B------:R-:W-:Y:S01]  /*1740*/  BPT.TRAP 0x1 ;  /* 0x000000040000795c */ /* 0x000fe20000300000 */
.L_x_18:
[----:B------:R-:W-:Y:S02]  /*1750*/  IMAD.U32 R3, RZ, RZ, UR38 ;  /* 0x00000026ff037e24 */ /* 0x000fe4000f8e00ff */
[----:B------:R-:W-:-:S03]  /*1760*/  IMAD.U32 R0, RZ, RZ, UR39 ;  /* 0x00000027ff007e24 */ /* 0x000fc6000f8e00ff */
[----:B------:R-:W-:Y:S02]  /*1770*/  LEA R3, R3, UR41, 0x3 ;  /* 0x0000002903037c11 */ /* 0x000fe4000f8e18ff */
[----:B------:R-:W-:-:S04]  /*1780*/  SHF.L.U32 R0, R0, 0x1f, RZ ;  /* 0x0000001f00007819 */ /* 0x000fc800000006ff */
[----:B------:R0:W1:Y:S01]  /*1790*/  SYNCS.PHASECHK.TRANS64.TRYWAIT P1, [R3+URZ], R0 ;  /* 0x00000000030075a7 */ /* 0x000062000802017f */
[----:B------:R-:W-:Y:S05]  /*17a0*/  @!P0 BRA `(.L_x_19) ;  /* 0x0000000000048947 */ /* 0x000fea0003800000 */
[----:B------:R-:W-:Y:S01]  /*17b0*/  BPT.TRAP 0x1 ;  /* 0x000000040000795c */ /* 0x000fe20000300000 */
.L_x_19:
[----:B------:R-:W-:-:S05]  /*17c0*/  IMAD.U32 R4, RZ, RZ, UR42 ;  /* 0x0000002aff047e24 */ /* 0x000fca000f8e00ff */
[----:B------:R-:W-:Y:S01]  /*17d0*/  ISETP.GE.AND P2, PT, R4, 0x1, PT ;  /* 0x000000010400780c */ /* 0x000fe20003f46270 */
[----:B-1----:R-:W-:-:S12]  /*17e0*/  @P1 BRA `(.L_x_20) ;  /* 0x0000000000081947 */ /* 0x002fd80003800000 */
[----:B------:R-:W1:Y:S02]  /*17f0*/  SYNCS.PHASECHK.TRANS64.TRYWAIT P1, [R3+URZ], R0 ;  /* 0x00000000030075a7 */ /* 0x000e64000802017f */
[----:B-1----:R-:W-:Y:S05]  /*1800*/  @!P1 BRA `(.L_x_21) ;  /* 0x00000054005c9947 */ /* 0x002fea0003800000 */
.L_x_20:
[----:B------:R-:W-:Y:S05]  /*1810*/  WARPSYNC.ALL ;  /* 0x0000000000007948 */ /* 0x000fea0003800000 */
[----:B------:R-:W-:Y:S01]  /*1820*/  UIADD3 UR4, UR41, 0x180, URZ ;  /* 0x0000018029047890 */ /* 0x000fe2000fffe03f */
[----:B------:R-:W-:Y:S01]  /*1830*/  WARPGROUP.ARRIVE ;  /* 0x00000000000079c5 */ /* 0x000fe20000000000 */
[----:B------:R-:W-:Y:S02]  /*1840*/  UIADD3 UR5, UR41, 0x12180, URZ ;  /* 0x0001218029057890 */ /* 0x000fe4000fffe03f */
[----:B------:R-:W-:Y:S02]  /*1850*/  USHF.R.U32.HI UR4, URZ, 0x4, UR4 ;  /* 0x000000043f047899 */ /* 0x000fe40008011604 */
[----:B------:R-:W-:-:S02]  /*1860*/  USHF.R.U32.HI UR5, URZ, 0x4, UR5 ;  /* 0x000000043f057899 */ /* 0x000fc40008011605 */
[----:B------:R-:W-:Y:S02]  /*1870*/  ULOP3.LUT UR4, UR4, 0x3fff, URZ, 0xc0, !UPT ;  /* 0x00003fff04047892 */ /* 0x000fe4000f8ec03f */
[----:B------:R-:W-:Y:S02]  /*1880*/  ULOP3.LUT UR5, UR5, 0x3fff, URZ, 0xc0, !UPT ;  /* 0x00003fff05057892 */ /* 0x000fe4000f8ec03f */
[----:B------:R-:W-:Y:S02]  /*1890*/  ULOP3.LUT UR8, UR4, 0x10000, URZ, 0xfc, !UPT ;  /* 0x0001000004087892 */ /* 0x000fe4000f8efc3f */
[----:B------:R-:W-:Y:S02]  /*18a0*/  ULOP3.LUT UR9, UR5, 0x10000, URZ, 0xfc, !UPT ;  /* 0x0001000005097892 */ /* 0x000fe4000f8efc3f */
[----:B------:R-:W-:Y:S02]  /*18b0*/  ULEA UR10, UR38, UR8, 0x9 ;  /* 0x00000008260a7291 */ /* 0x000fe4000f8e483f */
[----:B------:R-:W-:Y:S01]  /*18c0*/  ULEA UR11, UR38, UR9, 0xa ;  /* 0x00000009260b7291 */ /* 0x000fe2000f8e503f */
[----:B------:R-:W-:Y:S01]  /*18d0*/  UMOV UR5, 0x40000040 ;  /* 0x4000004000057882 */ /* 0x000fe20000000000 */
[----:B------:R-:W-:-:S03]  /*18e0*/  UMOV UR7, 0x40000040 ;  /* 0x4000004000077882 */ /* 0x000fc60000000000 */
[----:B------:R-:W-:Y:S02]  /*18f0*/  UMOV UR4, UR10 ;  /* 0x0000000a00047c82 */ /* 0x000fe40008000000 */
[----:B------:R-:W-:Y:S02]  /*1900*/  UMOV UR6, UR11 ;  /* 0x0000000b00067c82 */ /* 0x000fe40008000000 */
[----:B------:R-:W-:Y:S01]  /*1910*/  IGMMA.64x128x32.S8.S8 R24, gdesc[UR4], RZ, !UPT, gsb0 ;  /* 0x03600000041879f1 */ /* 0x000fe2000c0410ff */
[----:B------:R-:W-:Y:S02]  /*1920*/  UIADD3 UR4, UR10, 0x2, URZ ;  /* 0x000000020a047890 */ /* 0x000fe4000fffe03f */
[----:B------:R-:W-:Y:S01]  /*1930*/  UIADD3 UR6, UR11, 0x2, URZ ;  /* 0x000000020b067890 */ /* 0x000fe2000fffe03f */
[----:B------:R-:W-:Y:S01]  /*1940*/  UMOV UR5, 0x40000040 ;  /* 0x4000004000057882 */ /* 0x000fe20000000000 */
[----:B------:R-:W-:Y:S01]  /*1950*/  UMOV UR7, 0x40000040 ;  /* 0x4000004000077882 */ /* 0x000fe20000000000 */
[----:B------:R-:W-:-:S02]  /*1960*/  WARPGROUP.DEPBAR.LE gsb0, 0x0 ;  /* 0x00008000000079c5 */ /* 0x000fc40000010000 */
[----:B------:R-:W-:-:S06]  /*1970*/  WARPGROUP.ARRIVE ;  /* 0x00000000000079c5 */ /* 0x000fcc0000000000 */
[----:B------:R-:W-:Y:S01]  /*1980*/  IGMMA.64x128x32.S8.S8 R24, gdesc[UR4], R24, gsb0 ;  /* 0x03600000041879f1 */ /* 0x000fe20008041018 */
[----:B------:R-:W-:Y:S02]  /*1990*/  UIADD3 UR4, UR10, 0x4, URZ ;  /* 0x000000040a047890 */ /* 0x000fe4000fffe03f */
[----:B------:R-:W-:Y:S01]  /*19a0*/  UIADD3 UR6, UR11, 0x4, URZ ;  /* 0x000000040b067890 */ /* 0x000fe2000fffe03f */
[----:B------:R-:W-:Y:S01]  /*19b0*/  UMOV UR5, 0x40000040 ;  /* 0x4000004000057882 */ /* 0x000fe20000000000 */
[----:B------:R-:W-:Y:S01]  /*19c0*/  UMOV UR7, 0x40000040 ;  /* 0x4000004000077882 */ /* 0x000fe20000000000 */
[----:B------:R-:W-:Y:S02]  /*19d0*/  WARPGROUP.DEPBAR.LE gsb0, 0x0 ;  /* 0x00008000000079c5 */ /* 0x000fe40000010000 */
        /* <DEDUP_REMOVED lines=8> */
[----:B------:R-:W-:Y:S03]  /*1a60*/  IGMMA.64x128x32.S8.S8 R24, gdesc[UR4], R24, gsb0 ;  /* 0x03600000041879f1 */ /* 0x000fe60008041018 */
[----:B------:R-:W-:Y:S02]  /*1a70*/  WARPGROUP.DEPBAR.LE gsb0, 0x0 ;  /* 0x00008000000079c5 */ /* 0x000fe40000010000 */
[----:B------:R-:W-:Y:S05]  /*1a80*/  @!P2 BRA `(.L_x_22) ;  /* 0x000000040010a947 */ /* 0x000fea0003800000 */
[----:B------:R-:W-:Y:S01]  /*1a90*/  UIADD3 UR4, UR38, 0x1, URZ ;  /* 0x0000000126047890 */ /* 0x000fe2000fffe03f */
[----:B01----:R-:W-:Y:S01]  /*1aa0*/  IMAD.U32 R0, RZ, RZ, UR42 ;  /* 0x0000002aff007e24 */ /* 0x003fe2000f8e00ff */
[----:B------:R-:W-:Y:S02]  /*1ab0*/  UMOV UR11, UR38 ;  /* 0x00000026000b7c82 */ /* 0x000fe40008000000 */
[----:B------:R-:W-:-:S04]  /*1ac0*/  UISETP.NE.AND UP0, UPT, UR4, 0x9, UPT ;  /* 0x000000090400788c */ /* 0x000fc8000bf05270 */
[----:B------:R-:W-:Y:S02]  /*1ad0*/  USEL UR5, URZ, 0x1, UP0 ;  /* 0x000000013f057887 */ /* 0x000fe40008000000 */
[----:B------:R-:W-:Y:S02]  /*1ae0*/  USEL UR10, UR4, URZ, UP0 ;  /* 0x0000003f040a7287 */ /* 0x000fe40008000000 */
[----:B------:R-:W-:-:S06]  /*1af0*/  ULOP3.LUT UR5, UR39, UR5, URZ, 0x3c, !UPT ;  /* 0x0000000527057292 */ /* 0x000fcc000f8e3c3f */
[----:B------:R-:W-:-:S07]  /*1b00*/  IMAD.U32 R5, RZ, RZ, UR5 ;  /* 0x00000005ff057e24 */ /* 0x000fce000f8e00ff */
.L_x_29:
[----:B01----:R-:W-:Y:S05]  /*1b10*/  @!P0 BRA `(.L_x_23) ;  /* 0x0000000000048947 */ /* 0x003fea0003800000 */
[----:B------:R-:W-:Y:S01]  /*1b20*/  BPT.TRAP 0x1 ;  /* 0x000000040000795c */ /* 0x000fe20000300000 */
.L_x_23:
[----:B------:R-:W-:Y:S01]  /*1b30*/  ULEA UR4, UR10, UR41, 0x3 ;  /* 0x000000290a047291 */ /* 0x000fe2000f8e183f */
[----:B------:R-:W-:-:S08]  /*1b40*/  SHF.L.U32 R3, R5, 0x1f, RZ ;  /* 0x0000001f05037819 */ /* 0x000fd000000006ff */
[----:B------:R0:W1:Y:S01]  /*1b50*/  SYNCS.PHASECHK.TRANS64.TRYWAIT P1, [UR4], R3 ;  /* 0x00000003ff0075a7 */ /* 0x0000620008020144 */
[----:B------:R-:W-:Y:S05]  /*1b60*/  @!P0 BRA `(.L_x_24) ;  /* 0x0000000000048947 */ /* 0x000fea0003800000 */
[----:B------:R-:W-:Y:S01]  /*1b70*/  BPT.TRAP 0x1 ;  /* 0x000000040000795c */ /* 0x000fe20000300000 */
.L_x_24:
[----:B-1----:R-:W-:Y:S05]  /*1b80*/  @P1 BRA `(.L_x_25) ;  /* 0x0000000000081947 */ /* 0x002fea0003800000 */
[----:B------:R-:W1:Y:S02]  /*1b90*/  SYNCS.PHASECHK.TRANS64.TRYWAIT P1, [UR4], R3 ;  /* 0x00000003ff0075a7 */ /* 0x000e640008020144 */
[----:B-1----:R-:W-:Y:S05]  /*1ba0*/  @!P1 BRA `(.L_x_26) ;  /* 0x0000005000889947 */ /* 0x002fea0003800000 */
.L_x_25:
[----:B------:R-:W-:Y:S01]  /*1bb0*/  ULEA UR12, UR10, UR8, 0x9 ;  /* 0x000000080a0c7291 */ /* 0x000fe2000f8e483f */
[----:B------:R-:W-:Y:S01]  /*1bc0*/  WARPGROUP.ARRIVE ;  /* 0x00000000000079c5 */ /* 0x000fe20000000000 */
[----:B------:R-:W-:Y:S01]  /*1bd0*/  ULEA UR13, UR10, UR9, 0xa ;  /* 0x000000090a0d7291 */ /* 0x000fe2000f8e503f */
[----:B------:R-:W-:Y:S01]  /*1be0*/  UMOV UR5, 0x40000040 ;  /* 0x4000004000057882 */ /* 0x000fe20000000000 */
[----:B------:R-:W-:-:S03]  /*1bf0*/  UMOV UR7, 0x40000040 ;  /* 0x4000004000077882 */ /* 0x000fc60000000000 */
[----:B------:R-:W-:Y:S02]  /*1c00*/  UMOV UR4, UR12 ;  /* 0x0000000c00047c82 */ /* 0x000fe40008000000 */
[----:B------:R-:W-:Y:S02]  /*1c10*/  UMOV UR6, UR13 ;  /* 0x0000000d00067c82 */ /* 0x000fe40008000000 */
[----:B------:R-:W-:Y:S01]  /*1c20*/  IGMMA.64x128x32.S8.S8 R24, gdesc[UR4], R24, gsb0 ;  /* 0x03600000041879f1 */ /* 0x000fe20008041018 */
        /* <DEDUP_REMOVED lines=23> */
[----:B------:R-:W-:Y:S01]  /*1da0*/  BPT.TRAP 0x1 ;  /* 0x000000040000795c */ /* 0x000fe20000300000 */
.L_x_27:
[----:B------:R-:W-:Y:S01]  /*1db0*/  ULEA UR4, UR11, UR41, 0x3 ;  /* 0x000000290b047291 */ /* 0x000fe2000f8e183f */
[----:B------:R-:W-:-:S03]  /*1dc0*/  ISETP.GT.U32.AND P1, PT, R23, 0x1, PT ;  /* 0x000000011700780c */ /* 0x000fc60003f24070 */
[----:B------:R-:W-:-:S04]  /*1dd0*/  UIADD3 UR4, UR4, 0x48, URZ ;  /* 0x0000004804047890 */ /* 0x000fc8000fffe03f */
[----:B------:R-:W-:-:S09]  /*1de0*/  UPRMT UR4, URZ, 0x654, UR4 ;  /* 0x000006543f047896 */ /* 0x000fd20008000004 */
[----:B------:R-:W-:Y:S01]  /*1df0*/  SYNCS.ARRIVE.TRANS64.RED.A1T0 RZ, [UR4], RZ ;  /* 0x000000ffffff79a7 */ /* 0x000fe20008100404 */
[----:B------:R-:W-:Y:S05]  /*1e00*/  @P1 BRA `(.L_x_28) ;  /* 0x0000000000041947 */ /* 0x000fea0003800000 */
[----:B------:R-:W-:Y:S01]  /*1e10*/  BPT.TRAP 0x1 ;  /* 0x000000040000795c */ /* 0x000fe20000300000 */
.L_x_28:
[----:B------:R-:W-:Y:S01]  /*1e20*/  UIADD3 UR10, UR10, 0x1, URZ ;  /* 0x000000010a0a7890 */ /* 0x000fe2000fffe03f */
[C---:B------:R-:W-:Y:S01]  /*1e30*/  ISETP.GT.AND P1, PT, R0.reuse, 0x1, PT ;  /* 0x000000010000780c */ /* 0x040fe20003f24270 */
[----:B------:R-:W-:Y:S01]  /*1e40*/  UIADD3 UR11, UR11, 0x1, URZ ;  /* 0x000000010b0b7890 */ /* 0x000fe2000fffe03f */
[----:B------:R-:W-:Y:S01]  /*1e50*/  VIADD R0, R0, 0xffffffff ;  /* 0xffffffff00007836 */ /* 0x000fe20000000000 */
[----:B------:R-:W-:Y:S02]  /*1e60*/  UISETP.NE.AND UP0, UPT, UR10, 0x9, UPT ;  /* 0x000000090a00788c */ /* 0x000fe4000bf05270 */
[----:B------:R-:W-:Y:S02]  /*1e70*/  UISETP.NE.AND UP1, UPT, UR11, 0x9, UPT ;  /* 0x000000090b00788c */ /* 0x000fe4000bf25270 */
[----:B------:R-:W-:Y:S02]  /*1e80*/  USEL UR4, URZ, 0x1, UP0 ;  /* 0x000000013f047887 */ /* 0x000fe40008000000 */
[----:B------:R-:W-:-:S02]  /*1e90*/  USEL UR10, UR10, URZ, UP0 ;  /* 0x0000003f0a0a7287 */ /* 0x000fc40008000000 */
[----:B------:R-:W-:Y:S02]  /*1ea0*/  USEL UR11, UR11, URZ, UP1 ;  /* 0x0000003f0b0b7287 */ /* 0x000fe40008800000 */
[----:B------:R-:W-:Y:S01]  /*1eb0*/  LOP3.LUT R5, R5, UR4, RZ, 0x3c, !PT ;  /* 0x0000000405057c12 */ /* 0x000fe2000f8e3cff */
[----:B------:R-:W-:Y:S09]  /*1ec0*/  @P1 BRA `(.L_x_29) ;  /* 0xfffffffc00101947 */ /* 0x000ff2000383ffff */
.L_x_22:
[----:B01----:R-:W0:Y:S01]  /*1ed0*/  LDC R0, c[0x0][0x28c] ;  /* 0x0000a300ff007b82 */ /* 0x003e220000000800 */
[----:B------:R-:W-:-:S04]  /*1ee0*/  IMAD.U32 R3, RZ, RZ, UR47 ;  /* 0x0000002fff037e24 */ /* 0x000fc8000f8e00ff */
[----:B------:R1:W-:Y:S01]  /*1ef0*/  SYNCS.ARRIVE.TRANS64.A1T0 RZ, [R3+UR46], RZ ;  /* 0x000000ff03ff79a7 */ /* 0x0003e2000810002e */
[----:B0-----:R-:W-:-:S13]  /*1f00*/  ISETP.GE.AND P1, PT, R0, 0x1, PT ;  /* 0x000000010000780c */ /* 0x001fda0003f26270 */
[----:B-1----:R-:W-:Y:S05]  /*1f10*/  @!P1 BRA `(.L_x_30) ;  /* 0x0000000000349947 */ /* 0x002fea0003800000 */
[----:B------:R-:W-:Y:S05]  /*1f20*/  @!P0 BRA `(.L_x_31) ;  /* 0x0000000000048947 */ /* 0x000fea0003800000 */
[----:B------:R-:W-:Y:S01]  /*1f30*/  BPT.TRAP 0x1 ;  /* 0x000000040000795c */ /* 0x000fe20000300000 */
.L_x_31:
[----:B------:R-:W-:Y:S01]  /*1f40*/  UIADD3 UR6, UR38, UR42, URZ ;  /* 0x0000002a26067290 */ /* 0x000fe2000fffe03f */
[----:B------:R-:W-:-:S03]  /*1f50*/  ISETP.GT.U32.AND P0, PT, R23, 0x1, PT ;  /* 0x000000011700780c */ /* 0x000fc60003f04070 */
[----:B------:R-:W-:-:S04]  /*1f60*/  UIMAD.WIDE.U32 UR4, UR6, 0x38e38e39, URZ ;  /* 0x38e38e39060478a5 */ /* 0x000fc8000f8e003f */
[----:B------:R-:W-:-:S04]  /*1f70*/  USHF.R.U32.HI UR4, URZ, 0x1, UR5 ;  /* 0x000000013f047899 */ /* 0x000fc80008011605 */
[----:B------:R-:W-:-:S04]  /*1f80*/  UIMAD UR6, UR4, -0x9, UR6 ;  /* 0xfffffff7040678a4 */ /* 0x000fc8000f8e0206 */
[----:B------:R-:W-:-:S04]  /*1f90*/  ULEA UR6, UR6, UR41, 0x3 ;  /* 0x0000002906067291 */ /* 0x000fc8000f8e183f */
[----:B------:R-:W-:-:S04]  /*1fa0*/  UIADD3 UR6, UR6, 0x48, URZ ;  /* 0x0000004806067890 */ /* 0x000fc8000fffe03f */
[----:B------:R-:W-:-:S09]  /*1fb0*/  UPRMT UR6, URZ, 0x654, UR6 ;  /* 0x000006543f067896 */ /* 0x000fd20008000006 */
[----:B------:R-:W-:Y:S01]  /*1fc0*/  SYNCS.ARRIVE.TRANS64.RED.A1T0 RZ, [UR6], RZ ;  /* 0x000000ffffff79a7 */ /* 0x000fe20008100406 */
[----:B------:R-:W-:Y:S05]  /*1fd0*/  @P0 BRA `(.L_x_30) ;  /* 0x0000000000040947 */ /* 0x000fea0003800000 */
[----:B------:R-:W-:Y:S01]  /*1fe0*/  BPT.TRAP 0x1 ;  /* 0x000000040000795c */ /* 0x000fe20000300000 */
.L_x_30:
[----:B------:R-:W-:Y:S01]  /*1ff0*/  SHF.L.U32 R3, R101, 0x1f, RZ ;  /* 0x0000001f65037819 */ /* 0x000fe200000006ff */
[----:B------:R-:W-:Y:S01]  /*2000*/  UIADD3 UR38, UR38, UR45, URZ ;  /* 0x0000002d26267290 */ /* 0x000fe2000fffe03f */
[----:B------:R-:W-:Y:S01]  /*2010*/  IMAD.SHL.U32 R0, R22, 0x40, RZ ;  /* 0x0000004016007824 */ /* 0x000fe200078e00ff */
[----:B------:R-:W-:Y:S01]  /*2020*/  UISETP.GE.U32.AND UP1, UPT, UR45, 0x9, UPT ;  /* 0x000000092d00788c */ /* 0x000fe2000bf26070 */
[----:B------:R-:W0:Y:S01]  /*2030*/  SYNCS.PHASECHK.TRANS64.TRYWAIT P0, [UR43+0x8], R3 ;  /* 0x00000803ff0075a7 */ /* 0x000e22000800016b */
[----:B------:R-:W-:-:S04]  /*2040*/  UISETP.GT.U32.AND UP0, UPT, UR38, 0x8, UPT ;  /* 0x000000082600788c */ /* 0x000fc8000bf04070 */
[----:B------:R-:W-:-:S04]  /*2050*/  UISETP.LT.U32.AND UP0, UPT, UR45, 0x9, UP0 ;  /* 0x000000092d00788c */ /* 0x000fc80008701070 */
[----:B------:R-:W-:Y:S02]  /*2060*/  USEL UR6, URZ, 0x1, !UP0 ;  /* 0x000000013f067887 */ /* 0x000fe4000c000000 */
[----:B------:R-:W-:Y:S02]  /*2070*/  @UP1 UIMAD.WIDE.U32 UR4, UR38, 0x38e38e39, URZ ;  /* 0x38e38e39260418a5 */ /* 0x000fe4000f8e003f */
[----:B------:R-:W-:Y:S02]  /*2080*/  ULOP3.LUT UR39, UR39, UR6, URZ, 0x3c, !UPT ;  /* 0x0000000627277292 */ /* 0x000fe4000f8e3c3f */
[----:B------:R-:W-:-:S04]  /*2090*/  @UP1 USHF.R.U32.HI UR4, URZ, 0x1, UR5 ;  /* 0x000000013f041899 */ /* 0x000fc80008011605 */
[----:B------:R-:W-:Y:S01]  /*20a0*/  @UP1 ULOP3.LUT UR39, UR39, 0x1, UR4, 0x78, !UPT ;  /* 0x0000000127271892 */ /* 0x000fe2000f8e7804 */
[----:B0-----:R-:W-:Y:S11]  /*20b0*/  @!P0 BRA `(.L_x_32) ;  /* 0x0000004c005c8947 */ /* 0x001ff60003800000 */
.L_x_195:
[----:B------:R-:W-:Y:S01]  /*20c0*/  ULDC UR4, c[0x0][0x284] ;  /* 0x0000a10000047ab9 */ /* 0x000fe20000000800 */
[----:B------:R-:W-:Y:S01]  /*20d0*/  IMAD.SHL.U32 R13, R19, 0x80, RZ ;  /* 0x00000080130d7824 */ /* 0x000fe200078e00ff */
[----:B------:R-:W-:Y:S01]  /*20e0*/  ISETP.GE.AND P0, PT, R0, UR4, PT ;  /* 0x0000000400007c0c */ /* 0x000fe2000bf06270 */
[----:B------:R-:W-:-:S03]  /*20f0*/  ULDC UR4, c[0x0][0x288] ;  /* 0x0000a20000047ab9 */ /* 0x000fc60000000800 */
[----:B------:R-:W-:-:S13]  /*2100*/  ISETP.GE.OR P0, PT, R13, UR4, P0 ;  /* 0x000000040d007c0c */ /* 0x000fda0008706670 */
[----:B------:R-:W-:Y:S05]  /*2110*/  @P0 BRA `(.L_x_33) ;  /* 0x0000003000c80947 */ /* 0x000fea0003800000 */
[----:B------:R-:W1:Y:S01]  /*2120*/  LDC.64 R8, c[0x0][0x5c8] ;  /* 0x00017200ff087b82 */ /* 0x000e620000000a00 */
[----:B------:R-:W-:Y:S01]  /*2130*/  SHF.R.S32.HI R11, RZ, 0x1f, R18 ;  /* 0x0000001fff0b7819 */ /* 0x000fe20000011412 */
[----:B------:R-:W-:Y:S01]  /*2140*/  ULDC.64 UR4, c[0x0][0x5d0] ;  /* 0x0001740000047ab9 */ /* 0x000fe20000000a00 */
[----:B------:R-:W-:Y:S01]  /*2150*/  SHF.R.S32.HI R10, RZ, 0x1f, R13 ;  /* 0x0000001fff0a7819 */ /* 0x000fe2000001140d */
[----:B0-----:R-:W-:Y:S01]  /*2160*/  IMAD.WIDE.U32 R4, R18, UR4, R92 ;  /* 0x0000000412047c25 */ /* 0x001fe2000f8e005c */
[----:B------:R-:W-:Y:S03]  /*2170*/  BSSY B0, `(.L_x_33) ;  /* 0x000032c000007945 */ /* 0x000fe60003800000 */
[----:B------:R-:W-:Y:S01]  /*2180*/  IMAD R3, R11, UR4, RZ ;  /* 0x000000040b037c24 */ /* 0x000fe2000f8e02ff */
[----:B------:R-:W-:Y:S01]  /*2190*/  IADD3 R4, P0, R13, R4, RZ ;  /* 0x000000040d047210 */ /* 0x000fe20007f1e0ff */
[----:B------:R-:W-:-:S04]  /*21a0*/  IMAD.WIDE R14, R22, 0x40, R90 ;  /* 0x00000040160e7825 */ /* 0x000fc800078e025a */
[----:B------:R-:W-:Y:S01]  /*21b0*/  IMAD R3, R18, UR5, R3 ;  /* 0x0000000512037c24 */ /* 0x000fe2000f8e0203 */
[----:B------:R-:W-:Y:S01]  /*21c0*/  ULDC.64 UR4, c[0x0][0x5c0] ;  /* 0x0001700000047ab9 */ /* 0x000fe20000000a00 */
[----:B------:R-:W-:Y:S02]  /*21d0*/  IMAD.IADD R20, R99, 0x1, -R0 ;  /* 0x0000000163147824 */ /* 0x000fe400078e0a00 */
[----:B------:R-:W-:Y:S01]  /*21e0*/  IMAD.IADD R19, R95, 0x1, -R13 ;  /* 0x000000015f137824 */ /* 0x000fe200078e0a0d */
[----:B------:R-:W-:Y:S01]  /*21f0*/  IADD3.X R5, R10, R5, R3, P0, !PT ;  /* 0x000000050a057210 */ /* 0x000fe200007fe403 */
[-C--:B-1----:R-:W-:Y:S02]  /*2200*/  IMAD R3, R15, R8.reuse, RZ ;  /* 0x000000080f037224 */ /* 0x082fe400078e02ff */
[----:B------:R-:W-:-:S04]  /*2210*/  IMAD.WIDE.U32 R4, R14, R8, R4 ;  /* 0x000000080e047225 */ /* 0x000fc800078e0004 */
[----:B------:R-:W-:Y:S01]  /*2220*/  IMAD R3, R14, R9, R3 ;  /* 0x000000090e037224 */ /* 0x000fe200078e0203 */
[----:B------:R-:W-:-:S04]  /*2230*/  IADD3 R4, P0, R4, UR4, RZ ;  /* 0x0000000404047c10 */ /* 0x000fc8000ff1e0ff */
[----:B------:R-:W-:Y:S02]  /*2240*/  IADD3.X R5, R5, UR5, R3, P0, !PT ;  /* 0x0000000505057c10 */ /* 0x000fe400087fe403 */
[----:B-----5:R-:W-:Y:S02]  /*2250*/  ISETP.NE.AND P0, PT, R89, RZ, PT ;  /* 0x000000ff5900720c */ /* 0x020fe40003f05270 */
[----:B------:R-:W-:-:S04]  /*2260*/  LEA R6, P1, R8, R4, 0x3 ;  /* 0x0000000408067211 */ /* 0x000fc800078218ff */
[----:B------:R-:W-:-:S07]  /*2270*/  LEA.HI.X R7, R8, R5, R9, 0x3, P1 ;  /* 0x0000000508077211 */ /* 0x000fce00008f1c09 */
[----:B------:R-:W-:Y:S05]  /*2280*/  @!P0 BRA `(.L_x_34) ;  /* 0x0000002400608947 */ /* 0x000fea0003800000 */
[----:B------:R-:W0:Y:S01]  /*2290*/  LDC.64 R102, c[0x0][0x5b0] ;  /* 0x00016c00ff667b82 */ /* 0x000e220000000a00 */
[----:B------:R-:W-:Y:S01]  /*22a0*/  ULDC.64 UR4, c[0x0][0x5b8] ;  /* 0x00016e0000047ab9 */ /* 0x000fe20000000a00 */
[----:B------:R-:W-:Y:S01]  /*22b0*/  ISETP.GE.AND P1, PT, R20, 0x1, PT ;  /* 0x000000011400780c */ /* 0x000fe20003f26270 */
[C---:B------:R-:W-:Y:S01]  /*22c0*/  IMAD.WIDE.U32 R8, R18.reuse, UR4, R92 ;  /* 0x0000000412087c25 */ /* 0x040fe2000f8e005c */
[----:B------:R-:W-:Y:S02]  /*22d0*/  BSSY B1, `(.L_x_35) ;  /* 0x000000e000017945 */ /* 0x000fe40003800000 */
[----:B------:R-:W-:Y:S01]  /*22e0*/  ISETP.LT.OR P5, PT, R19, 0x1, !P1 ;  /* 0x000000011300780c */ /* 0x000fe20004fa1670 */
[----:B------:R-:W-:Y:S01]  /*22f0*/  IMAD R3, R11, UR4, RZ ;  /* 0x000000040b037c24 */ /* 0x000fe2000f8e02ff */
[----:B------:R-:W1:Y:S01]  /*2300*/  LDC.64 R104, c[0x0][0x5a8] ;  /* 0x00016a00ff687b82 */ /* 0x000e620000000a00 */
[----:B------:R-:W-:Y:S02]  /*2310*/  IADD3 R12, P0, R13, R8, RZ ;  /* 0x000000080d0c7210 */ /* 0x000fe40007f1e0ff */
[----:B------:R-:W-:-:S05]  /*2320*/  IMAD R3, R18, UR5, R3 ;  /* 0x0000000512037c24 */ /* 0x000fca000f8e0203 */
[----:B------:R-:W-:Y:S01]  /*2330*/  IADD3.X R13, R10, R9, R3, P0, !PT ;  /* 0x000000090a0d7210 */ /* 0x000fe200007fe403 */
[-C--:B0-----:R-:W-:Y:S02]  /*2340*/  IMAD R0, R15, R102.reuse, RZ ;  /* 0x000000660f007224 */ /* 0x081fe400078e02ff */
[----:B------:R-:W-:-:S04]  /*2350*/  IMAD.WIDE.U32 R8, R14, R102, R12 ;  /* 0x000000660e087225 */ /* 0x000fc800078e000c */
[----:B------:R-:W-:Y:S01]  /*2360*/  IMAD R21, R14, R103, R0 ;  /* 0x000000670e157224 */ /* 0x000fe200078e0200 */
[----:B-1----:R-:W-:-:S04]  /*2370*/  IADD3 R8, P0, R8, R104, RZ ;  /* 0x0000006808087210 */ /* 0x002fc80007f1e0ff */
[----:B------:R-:W-:Y:S01]  /*2380*/  IADD3.X R9, R105, R9, R21, P0, !PT ;  /* 0x0000000969097210 */ /* 0x000fe200007fe415 */
[----:B------:R-:W-:Y:S08]  /*2390*/  @P5 BRA `(.L_x_36) ;  /* 0x0000000000045947 */ /* 0x000ff00003800000 */
[----:B------:R0:W5:Y:S02]  /*23a0*/  LDG.E.U8 R100, desc[UR36][R8.64] ;  /* 0x0000002408647981 */ /* 0x000164000c1e1100 */
.L_x_36:
[----:B------:R-:W-:Y:S05]  /*23b0*/  BSYNC B1 ;  /* 0x0000000000017941 */ /* 0x000fea0003800000 */
.L_x_35:
[----:B-----5:R-:W-:Y:S01]  /*23c0*/  LOP3.LUT R0, R100, 0xffff, RZ, 0xc0, !PT ;  /* 0x0000ffff64007812 */ /* 0x020fe200078ec0ff */
[----:B------:R-:W-:Y:S01]  /*23d0*/  IMAD.SHL.U32 R10, R102, 0x8, RZ ;  /* 0x00000008660a7824 */ /* 0x000fe200078e00ff */
[----:B------:R-:W-:Y:S01]  /*23e0*/  ISETP.LT.OR P2, PT, R19, 0x2, !P1 ;  /* 0x000000021300780c */ /* 0x000fe20004f41670 */
[----:B------:R-:W-:Y:S01]  /*23f0*/  BSSY B1, `(.L_x_37) ;  /* 0x000000e000017945 */ /* 0x000fe20003800000 */
[----:B------:R-:W-:Y:S02]  /*2400*/  PRMT R0, R0, 0x8880, RZ ;  /* 0x0000888000007816 */ /* 0x000fe400000000ff */
[----:B------:R-:W-:Y:S02]  /*2410*/  SHF.L.U64.HI R11, R102, 0x3, R103 ;  /* 0x00000003660b7819 */ /* 0x000fe40000010267 */
[----:B------:R-:W-:Y:S01]  /*2420*/  ISETP.GE.AND P0, PT, R20, 0x9, PT ;  /* 0x000000091400780c */ /* 0x000fe20003f06270 */
[----:B------:R-:W-:Y:S02]  /*2430*/  IMAD R3, R0, R89, RZ ;  /* 0x0000005900037224 */ /* 0x000fe400078e02ff */
[----:B------:R-:W-:-:S04]  /*2440*/  IMAD.WIDE.U32 R10, R14, R102, R10 ;  /* 0x000000660e0a7225 */ /* 0x000fc800078e000a */
[----:B------:R-:W-:Y:S01]  /*2450*/  @!P5 IMAD R15, R24, R88, R3 ;  /* 0x00000058180fd224 */ /* 0x000fe200078e0203 */
[----:B------:R-:W-:Y:S01]  /*2460*/  IADD3 R10, P3, P4, R12, R104, R10 ;  /* 0x000000680c0a7210 */ /* 0x000fe20007c7e00a */
[----:B------:R-:W-:-:S03]  /*2470*/  IMAD.IADD R14, R21, 0x1, R11 ;  /* 0x00000001150e7824 */ /* 0x000fc600078e020b */
[----:B------:R1:W-:Y:S01]  /*2480*/  @!P5 STG.E.U8 desc[UR36][R4.64], R15 ;  /* 0x0000000f0400d986 */ /* 0x0003e2000c101124 */
[----:B------:R-:W-:Y:S08]  /*2490*/  @P2 BRA `(.L_x_38) ;  /* 0x00000000000c2947 */ /* 0x000ff00003800000 */
[----:B------:R-:W2:Y:S02]  /*24a0*/  LDG.E.U8 R100, desc[UR36][R8.64+0x1] ;  /* 0x0000012408647981 */ /* 0x000ea4000c1e1100 */
[----:B--2---:R-:W-:-:S05]  /*24b0*/  PRMT R0, R100, 0x8880, RZ ;  /* 0x0000888064007816 */ /* 0x004fca00000000ff */
[----:B------:R-:W-:-:S07]  /*24c0*/  IMAD R3, R0, R89, RZ ;  /* 0x0000005900037224 */ /* 0x000fce00078e02ff */
.L_x_38:
[----:B------:R-:W-:Y:S05]  /*24d0*/  BSYNC B1 ;  /* 0x0000000000017941 */ /* 0x000fea0003800000 */
.L_x_37:
[----:B------:R-:W-:Y:S01]  /*24e0*/  ISETP.LT.OR P5, PT, R19, 0x1, !P0 ;  /* 0x000000011300780c */ /* 0x000fe200047a1670 */
[----:B------:R-:W-:Y:S01]  /*24f0*/  @!P2 IMAD R25, R25, R88, R3 ;  /* 0x000000581919a224 */ /* 0x000fe200078e0203 */
[----:B------:R-:W-:Y:S01]  /*2500*/  BSSY B1, `(.L_x_39) ;  /* 0x000000a000017945 */ /* 0x000fe20003800000 */
[----:B------:R-:W-:Y:S02]  /*2510*/  IADD3.X R11, R13, R105, R14, P3, P4 ;  /* 0x000000690d0b7210 */ /* 0x000fe40001fe840e */
[C---:B------:R-:W-:Y:S01]  /*2520*/  ISETP.LT.OR P3, PT, R19.reuse, 0x2, !P0 ;  /* 0x000000021300780c */ /* 0x040fe20004761670 */
[----:B------:R2:W-:Y:S01]  /*2530*/  @!P2 STG.E.U8 desc[UR36][R4.64+0x1], R25 ;  /* 0x000001190400a986 */ /* 0x0005e2000c101124 */
[C---:B------:R-:W-:Y:S02]  /*2540*/  ISETP.LT.OR P4, PT, R19.reuse, 0x9, !P1 ;  /* 0x000000091300780c */ /* 0x040fe40004f81670 */
[----:B------:R-:W-:-:S04]  /*2550*/  ISETP.LT.OR P2, PT, R19, 0xa, !P1 ;  /* 0x0000000a1300780c */ /* 0x000fc80004f41670 */
[----:B------:R-:W-:Y:S09]  /*2560*/  @P5 BRA `(.L_x_40) ;  /* 0x00000000000c5947 */ /* 0x000ff20003800000 */
[----:B------:R-:W3:Y:S02]  /*2570*/  LDG.E.U8 R100, desc[UR36][R10.64] ;  /* 0x000000240a647981 */ /* 0x000ee4000c1e1100 */
[----:B---3--:R-:W-:-:S05]  /*2580*/  PRMT R0, R100, 0x8880, RZ ;  /* 0x0000888064007816 */ /* 0x008fca00000000ff */
[----:B------:R-:W-:-:S07]  /*2590*/  IMAD R3, R0, R89, RZ ;  /* 0x0000005900037224 */ /* 0x000fce00078e02ff */
.L_x_40:
[----:B------:R-:W-:Y:S05]  /*25a0*/  BSYNC B1 ;  /* 0x0000000000017941 */ /* 0x000fea0003800000 */
.L_x_39:
[----:B------:R-:W-:Y:S01]  /*25b0*/  @!P5 IMAD R13, R26, R88, R3 ;  /* 0x000000581a0dd224 */ /* 0x000fe200078e0203 */
[----:B------:R-:W-:Y:S04]  /*25c0*/  BSSY B1, `(.L_x_41) ;  /* 0x0000006000017945 */ /* 0x000fe80003800000 */
[----:B------:R3:W-:Y:S01]  /*25d0*/  @!P5 STG.E.U8 desc[UR36][R6.64], R13 ;  /* 0x0000000d0600d986 */ /* 0x0007e2000c101124 */
[----:B------:R-:W-:Y:S05]  /*25e0*/  @P3 BRA `(.L_x_42) ;  /* 0x00000000000c3947 */ /* 0x000fea0003800000 */
[----:B------:R-:W4:Y:S02]  /*25f0*/  LDG.E.U8 R100, desc[UR36][R10.64+0x1] ;  /* 0x000001240a647981 */ /* 0x000f24000c1e1100 */
[----:B----4-:R-:W-:-:S05]  /*2600*/  PRMT R0, R100, 0x8880, RZ ;  /* 0x0000888064007816 */ /* 0x010fca00000000ff */
[----:B------:R-:W-:-:S07]  /*2610*/  IMAD R3, R0, R89, RZ ;  /* 0x0000005900037224 */ /* 0x000fce00078e02ff */
.L_x_42:
[----:B------:R-:W-:Y:S05]  /*2620*/  BSYNC B1 ;  /* 0x0000000000017941 */ /* 0x000fea0003800000 */
.L_x_41:
[----:B------:R-:W-:Y:S01]  /*2630*/  @!P3 IMAD R27, R27, R88, R3 ;  /* 0x000000581b1bb224 */ /* 0x000fe200078e0203 */
[----:B------:R-:W-:Y:S04]  /*2640*/  BSSY B1, `(.L_x_43) ;  /* 0x0000006000017945 */ /* 0x000fe80003800000 */
[----:B------:R4:W-:Y:S01]  /*2650*/  @!P3 STG.E.U8 desc[UR36][R6.64+0x1], R27 ;  /* 0x0000011b0600b986 */ /* 0x0009e2000c101124 */
[----:B------:R-:W-:Y:S05]  /*2660*/  @P4 BRA `(.L_x_44) ;  /* 0x00000000000c4947 */ /* 0x000fea0003800000 */
[----:B------:R-:W5:Y:S02]  /*2670*/  LDG.E.U8 R100, desc[UR36][R8.64+0x8] ;  /* 0x0000082408647981 */ /* 0x000f64000c1e1100 */
[----:B-----5:R-:W-:-:S05]  /*2680*/  PRMT R0, R100, 0x8880, RZ ;  /* 0x0000888064007816 */ /* 0x020fca00000000ff */
[----:B------:R-:W-:-:S07]  /*2690*/  IMAD R3, R0, R89, RZ ;  /* 0x0000005900037224 */ /* 0x000fce00078e02ff */
.L_x_44:
[----:B------:R-:W-:Y:S05]  /*26a0*/  BSYNC B1 ;  /* 0x0000000000017941 */ /* 0x000fea0003800000 */
.L_x_43:
[----:B---3--:R-:W-:Y:S01]  /*26b0*/  @!P4 IMAD R13, R28, R88, R3 ;  /* 0x000000581c0dc224 */ /* 0x008fe200078e0203 */
[----:B------:R-:W-:Y:S04]  /*26c0*/  BSSY B1, `(.L_x_45) ;  /* 0x0000006000017945 */ /* 0x000fe80003800000 */
[----:B------:R3:W-:Y:S01]  /*26d0*/  @!P4 STG.E.U8 desc[UR36][R4.64+0x8], R13 ;  /* 0x0000080d0400c986 */ /* 0x0007e2000c101124 */
[----:B------:R-:W-:Y:S05]  /*26e0*/  @P2 BRA `(.L_x_46) ;  /* 0x00000000000c2947 */ /* 0x000fea0003800000 */
[----:B------:R-:W5:Y:S02]  /*26f0*/  LDG.E.U8 R100, desc[UR36][R8.64+0x9] ;  /* 0x0000092408647981 */ /* 0x000f64000c1e1100 */
[----:B-----5:R-:W-:-:S05]  /*2700*/  PRMT R0, R100, 0x8880, RZ ;  /* 0x0000888064007816 */ /* 0x020fca00000000ff */
[----:B------:R-:W-:-:S07]  /*2710*/  IMAD R3, R0, R89, RZ ;  /* 0x0000005900037224 */ /* 0x000fce00078e02ff */
.L_x_46:
[----:B------:R-:W-:Y:S05]  /*2720*/  BSYNC B1 ;  /* 0x0000000000017941 */ /* 0x000fea0003800000 */
.L_x_45:
[----:B------:R-:W-:Y:S01]  /*2730*/  ISETP.LT.OR P4, PT, R19, 0x9, !P0 ;  /* 0x000000091300780c */ /* 0x000fe20004781670 */
[----:B------:R-:W-:Y:S01]  /*2740*/  @!P2 IMAD R29, R29, R88, R3 ;  /* 0x000000581d1da224 */ /* 0x000fe200078e0203 */
[----:B------:R-:W-:Y:S01]  /*2750*/  BSSY B1, `(.L_x_47) ;  /* 0x0000009000017945 */ /* 0x000fe20003800000 */
[C---:B------:R-:W-:Y:S02]  /*2760*/  ISETP.LT.OR P3, PT, R19.reuse, 0xa, !P0 ;  /* 0x0000000a1300780c */ /* 0x040fe40004761670 */
[C---:B------:R-:W-:Y:S01]  /*2770*/  ISETP.LT.OR P5, PT, R19.reuse, 0x11, !P1 ;  /* 0x000000111300780c */ /* 0x040fe20004fa1670 */
[----:B------:R0:W-:Y:S01]  /*2780*/  @!P2 STG.E.U8 desc[UR36][R4.64+0x9], R29 ;  /* 0x0000091d0400a986 */ /* 0x0001e2000c101124 */
[----:B------:R-:W-:-:S06]  /*2790*/  ISETP.LT.OR P2, PT, R19, 0x12, !P1 ;  /* 0x000000121300780c */ /* 0x000fcc0004f41670 */
[----:B------:R-:W-:Y:S07]  /*27a0*/  @P4 BRA `(.L_x_48) ;  /* 0x00000000000c4947 */ /* 0x000fee0003800000 */
[----:B------:R-:W5:Y:S02]  /*27b0*/  LDG.E.U8 R100, desc[UR36][R10.64+0x8] ;  /* 0x000008240a647981 */ /* 0x000f64000c1e1100 */
[----:B-----5:R-:W-:-:S05]  /*27c0*/  PRMT R0, R100, 0x8880, RZ ;  /* 0x0000888064007816 */ /* 0x020fca00000000ff */
[----:B------:R-:W-:-:S07]  /*27d0*/  IMAD R3, R0, R89, RZ ;  /* 0x0000005900037224 */ /* 0x000fce00078e02ff */
.L_x_48:
[----:B------:R-:W-:Y:S05]  /*27e0*/  BSYNC B1 ;  /* 0x0000000000017941 */ /* 0x000fea0003800000 */
.L_x_47:
[----:B---3--:R-:W-:Y:S01]  /*27f0*/  @!P4 IMAD R13, R30, R88, R3 ;  /* 0x000000581e0dc224 */ /* 0x008fe200078e0203 */
[----:B------:R-:W-:Y:S04]  /*2800*/  BSSY B1, `(.L_x_49) ;  /* 0x0000006000017945 */ /* 0x000fe80003800000 */
[----:B------:R3:W-:Y:S01]  /*2810*/  @!P4 STG.E.U8 desc[UR36][R6.64+0x8], R13 ;  /* 0x0000080d0600c986 */ /* 0x0007e2000c101124 */
[----:B------:R-:W-:Y:S05]  /*2820*/  @P3 BRA `(.L_x_50) ;  /* 0x00000000000c3947 */ /* 0x000fea0003800000 */
[----:B------:R-:W5:Y:S02]  /*2830*/  LDG.E.U8 R100, desc[UR36][R10.64+0x9] ;  /* 0x000009240a647981 */ /* 0x000f64000c1e1100 */
[----:B-----5:R-:W-:-:S05]  /*2840*/  PRMT R0, R100, 0x8880, RZ ;  /* 0x0000888064007816 */ /* 0x020fca00000000ff */
[----:B------:R-:W-:-:S07]  /*2850*/  IMAD R3, R0, R89, RZ ;  /* 0x0000005900037224 */ /* 0x000fce00078e02ff */
.L_x_50:
[----:B------:R-:W-:Y:S05]  /*2860*/  BSYNC B1 ;  /* 0x0000000000017941 */ /* 0x000fea0003800000 */
.L_x_49:
[----:B------:R-:W-:Y:S01]  /*2870*/  @!P3 IMAD R31, R31, R88, R3 ;  /* 0x000000581f1fb224 */ /* 0x000fe200078e0203 */
[----:B------:R-:W-:Y:S04]  /*2880*/  BSSY B1, `(.L_x_51) ;  /* 0x0000006000017945 */ /* 0x000fe80003800000 */
[----:B------:R0:W-:Y:S01]  /*2890*/  @!P3 STG.E.U8 desc[UR36][R6.64+0x9], R31 ;  /* 0x0000091f0600b986 */ /* 0x0001e2000c101124 */
[----:B------:R-:W-:Y:S05]  /*28a0*/  @P5 BRA `(.L_x_52) ;  /* 0x00000000000c5947 */ /* 0x000fea0003800000 */
[----:B------:R-:W5:Y:S02]  /*28b0*/  LDG.E.U8 R100, desc[UR36][R8.64+0x10] ;  /* 0x0000102408647981 */ /* 0x000f64000c1e1100 */
[----:B-----5:R-:W-:-:S05]  /*28c0*/  PRMT R0, R100, 0x8880, RZ ;  /* 0x0000888064007816 */ /* 0x020fca00000000ff */
[----:B------:R-:W-:-:S07]  /*28d0*/  IMAD R3, R0, R89, RZ ;  /* 0x0000005900037224 */ /* 0x000fce00078e02ff */
.L_x_52:
[----:B------:R-:W-:Y:S05]  /*28e0*/  BSYNC B1 ;  /* 0x0000000000017941 */ /* 0x000fea0003800000 */
.L_x_51:
[----:B---3--:R-:W-:Y:S01]  /*28f0*/  @!P5 IMAD R13, R32, R88, R3 ;  /* 0x00000058200dd224 */ /* 0x008fe200078e0203 */
[----:B------:R-:W-:Y:S04]  /*2900*/  BSSY B1, `(.L_x_53) ;  /* 0x0000006000017945 */ /* 0x000fe80003800000 */
[----:B------:R3:W-:Y:S01]  /*2910*/  @!P5 STG.E.U8 desc[UR36][R4.64+0x10], R13 ;  /* 0x0000100d0400d986 */ /* 0x0007e2000c101124 */
[----:B------:R-:W-:Y:S05]  /*2920*/  @P2 BRA `(.L_x_54) ;  /* 0x00000000000c2947 */ /* 0x000fea0003800000 */
[----:B------:R-:W5:Y:S02]  /*2930*/  LDG.E.U8 R100, desc[UR36][R8.64+0x11] ;  /* 0x0000112408647981 */ /* 0x000f64000c1e1100 */
[----:B-----5:R-:W-:-:S05]  /*2940*/  PRMT R0, R100, 0x8880, RZ ;  /* 0x0000888064007816 */ /* 0x020fca00000000ff */
[----:B------:R-:W-:-:S07]  /*2950*/  IMAD R3, R0, R89, RZ ;  /* 0x0000005900037224 */ /* 0x000fce00078e02ff */
.L_x_54:
[----:B------:R-:W-:Y:S05]  /*2960*/  BSYNC B1 ;  /* 0x0000000000017941 */ /* 0x000fea0003800000 */
.L_x_53:
        /* <DEDUP_REMOVED lines=11> */
.L_x_56:
[----:B------:R-:W-:Y:S05]  /*2a20*/  BSYNC B1 ;  /* 0x0000000000017941 */ /* 0x000fea0003800000 */
.L_x_55:
[----:B---3--:R-:W-:Y:S01]  /*2a30*/  @!P4 IMAD R13, R34, R88, R3 ;  /* 0x00000058220dc224 */ /* 0x008fe200078e0203 */
[----:B------:R-:W-:Y:S04]  /*2a40*/  BSSY B1, `(.L_x_57) ;  /* 0x0000006000017945 */ /* 0x000fe80003800000 */
[----:B------:R3:W-:Y:S01]  /*2a50*/  @!P4 STG.E.U8 desc[UR36][R6.64+0x10], R13 ;  /* 0x0000100d0600c986 */ /* 0x0007e2000c101124 */
[----:B------:R-:W-:Y:S05]  /*2a60*/  @P3 BRA `(.L_x_58) ;  /* 0x00000000000c3947 */ /* 0x000fea0003800000 */
[----:B------:R-:W5:Y:S02]  /*2a70*/  LDG.E.U8 R100, desc[UR36][R10.64+0x11] ;  /* 0x000011240a647981 */ /* 0x000f64000c1e1100 */
[----:B-----5:R-:W-:-:S05]  /*2a80*/  PRMT R0, R100, 0x8880, RZ ;  /* 0x0000888064007816 */ /* 0x020fca00000000ff */
[----:B------:R-:W-:-:S07]  /*2a90*/  IMAD R3, R0, R89, RZ ;  /* 0x0000005900037224 */ /* 0x000fce00078e02ff */
.L_x_58:
[----:B------:R-:W-:Y:S05]  /*2aa0*/  BSYNC B1 ;  /* 0x0000000000017941 */ /* 0x000fea0003800000 */
.L_x_57:
[----:B------:R-:W-:Y:S01]  /*2ab0*/  @!P3 IMAD R35, R35, R88, R3 ;  /* 0x000000582323b224 */ /* 0x000fe200078e0203 */
[----:B------:R-:W-:Y:S04]  /*2ac0*/  BSSY B1, `(.L_x_59) ;  /* 0x0000006000017945 */ /* 0x000fe80003800000 */
[----:B------:R0:W-:Y:S01]  /*2ad0*/  @!P3 STG.E.U8 desc[UR36][R6.64+0x11], R35 ;  /* 0x000011230600b986 */ /* 0x0001e2000c101124 */
[----:B------:R-:W-:Y:S05]  /*2ae0*/  @P5 BRA `(.L_x_60) ;  /* 0x00000000000c5947 */ /* 0x000fea0003800000 */
[----:B------:R-:W5:Y:S02]  /*2af0*/  LDG.E.U8 R100, desc[UR36][R8.64+0x18] ;  /* 0x0000182408647981 */ /* 0x000f64000c1e1100 */
[----:B-----5:R-:W-:-:S05]  /*2b00*/  PRMT R0, R100, 0x8880, RZ ;  /* 0x0000888064007816 */ /* 0x020fca00000000ff */
[----:B------:R-:W-:-:S07]  /*2b10*/  IMAD R3, R0, R89, RZ ;  /* 0x0000005900037224 */ /* 0x000fce00078e02ff */
.L_x_60:
[----:B------:R-:W-:Y:S05]  /*2b20*/  BSYNC B1 ;  /* 0x0000000000017941 */ /* 0x000fea0003800000 */
.L_x_59:
[----:B---3--:R-:W-:Y:S01]  /*2b30*/  @!P5 IMAD R13, R36, R88, R3 ;  /* 0x00000058240dd224 */ /* 0x008fe200078e0203 */
[----:B------:R-:W-:Y:S04]  /*2b40*/  BSSY B1, `(.L_x_61) ;  /* 0x0000006000017945 */ /* 0x000fe80003800000 */
[----:B------:R3:W-:Y:S01]  /*2b50*/  @!P5 STG.E.U8 desc[UR36][R4.64+0x18], R13 ;  /* 0x0000180d0400d986 */ /* 0x0007e2000c101124 */
[----:B------:R-:W-:Y:S05]  /*2b60*/  @P2 BRA `(.L_x_62) ;  /* 0x00000000000c2947 */ /* 0x000fea0003800000 */
[----:B------:R-:W5:Y:S02]  /*2b70*/  LDG.E.U8 R100, desc[UR36][R8.64+0x19] ;  /* 0x0000192408647981 */ /* 0x000f64000c1e1100 */
[----:B-----5:R-:W-:-:S05]  /*2b80*/  PRMT R0, R100, 0x8880, RZ ;  /* 0x0000888064007816 */ /* 0x020fca00000000ff */
[----:B------:R-:W-:-:S07]  /*2b90*/  IMAD R3, R0, R89, RZ ;  /* 0x0000005900037224 */ /* 0x000fce00078e02ff */
.L_x_62:
[----:B------:R-:W-:Y:S05]  /*2ba0*/  BSYNC B1 ;  /* 0x0000000000017941 */ /* 0x000fea0003800000 */
.L_x_61:
        /* <DEDUP_REMOVED lines=11> */
.L_x_64:
[----:B------:R-:W-:Y:S05]  /*2c60*/  BSYNC B1 ;  /* 0x0000000000017941 */ /* 0x000fea0003800000 */
.L_x_63:
[----:B---3--:R-:W-:Y:S01]  /*2c70*/  @!P4 IMAD R13, R38, R88, R3 ;  /* 0x00000058260dc224 */ /* 0x008fe200078e0203 */
[----:B------:R-:W-:Y:S04]  /*2c80*/  BSSY B1, `(.L_x_65) ;  /* 0x0000006000017945 */ /* 0x000fe80003800000 */
[----:B------:R3:W-:Y:S01]  /*2c90*/  @!P4 STG.E.U8 desc[UR36][R6.64+0x18], R13 ;  /* 0x0000180d0600c986 */ /* 0x0007e2000c101124 */
[----:B------:R-:W-:Y:S05]  /*2ca0*/  @P3 BRA `(.L_x_66) ;  /* 0x00000000000c3947 */ /* 0x000fea0003800000 */
[----:B------:R-:W5:Y:S02]  /*2cb0*/  LDG.E.U8 R100, desc[UR36][R10.64+0x19] ;  /* 0x000019240a647981 */ /* 0x000f64000c1e1100 */
[----:B-----5:R-:W-:-:S05]  /*2cc0*/  PRMT R0, R100, 0x8880, RZ ;  /* 0x0000888064007816 */ /* 0x020fca00000000ff */
[----:B------:R-:W-:-:S07]  /*2cd0*/  IMAD R3, R0, R89, RZ ;  /* 0x0000005900037224 */ /* 0x000fce00078e02ff */
.L_x_66:
[----:B------:R-:W-:Y:S05]  /*2ce0*/  BSYNC B1 ;  /* 0x0000000000017941 */ /* 0x000fea0003800000 */
.L_x_65:
[----:B------:R-:W-:Y:S01]  /*2cf0*/  @!P3 IMAD R39, R39, R88, R3 ;  /* 0x000000582727b224 */ /* 0x000fe200078e0203 */
[----:B------:R-:W-:Y:S04]  /*2d00*/  BSSY B1, `(.L_x_67) ;  /* 0x0000006000017945 */ /* 0x000fe80003800000 */
[----:B------:R0:W-:Y:S01]  /*2d10*/  @!P3 STG.E.U8 desc[UR36][R6.64+0x19], R39 ;  /* 0x000019270600b986 */ /* 0x0001e2000c101124 */
[----:B------:R-:W-:Y:S05]  /*2d20*/  @P5 BRA `(.L_x_68) ;  /* 0x00000000000c5947 */ /* 0x000fea0003800000 */
[----:B------:R-:W5:Y:S02]  /*2d30*/  LDG.E.U8 R100, desc[UR36][R8.64+0x20] ;  /* 0x0000202408647981 */ /* 0x000f64000c1e1100 */
[----:B-----5:R-:W-:-:S05]  /*2d40*/  PRMT R0, R100, 0x8880, RZ ;  /* 0x0000888064007816 */ /* 0x020fca00000000ff */
[----:B------:R-:W-:-:S07]  /*2d50*/  IMAD R3, R0, R89, RZ ;  /* 0x0000005900037224 */ /* 0x000fce00078e02ff */
.L_x_68:
[----:B------:R-:W-:Y:S05]  /*2d60*/  BSYNC B1 ;  /* 0x0000000000017941 */ /* 0x000fea0003800000 */
.L_x_67:
[----:B---3--:R-:W-:Y:S01]  /*2d70*/  @!P5 IMAD R13, R40, R88, R3 ;  /* 0x00000058280dd224 */ /* 0x008fe200078e0203 */
[----:B------:R-:W-:Y:S04]  /*2d80*/  BSSY B1, `(.L_x_69) ;  /* 0x0000006000017945 */ /* 0x000fe80003800000 */
[----:B------:R3:W-:Y:S01]  /*2d90*/  @!P5 STG.E.U8 desc[UR36][R4.64+0x20], R13 ;  /* 0x0000200d0400d986 */ /* 0x0007e2000c101124 */
[----:B------:R-:W-:Y:S05]  /*2da0*/  @P2 BRA `(.L_x_70) ;  /* 0x00000000000c2947 */ /* 0x000fea0003800000 */
[----:B------:R-:W5:Y:S02]  /*2db0*/  LDG.E.U8 R100, desc[UR36][R8.64+0x21] ;  /* 0x0000212408647981 */ /* 0x000f64000c1e1100 */
[----:B-----5:R-:W-:-:S05]  /*2dc0*/  PRMT R0, R100, 0x8880, RZ ;  /* 0x0000888064007816 */ /* 0x020fca00000000ff */
[----:B------:R-:W-:-:S07]  /*2dd0*/  IMAD R3, R0, R89, RZ ;  /* 0x0000005900037224 */ /* 0x000fce00078e02ff */
.L_x_70:
[----:B------:R-:W-:Y:S05]  /*2de0*/  BSYNC B1 ;  /* 0x0000000000017941 */ /* 0x000fea0003800000 */
.L_x_69:
        /* <DEDUP_REMOVED lines=11> */
.L_x_72:
[----:B------:R-:W-:Y:S05]  /*2ea0*/  BSYNC B1 ;  /* 0x0000000000017941 */ /* 0x000fea0003800000 */
.L_x_71:
[----:B---3--:R-:W-:Y:S01]  /*2eb0*/  @!P4 IMAD R13, R42, R88, R3 ;  /* 0x000000582a0dc224 */ /* 0x008fe200078e0203 */
[----:B------:R-:W-:Y:S04]  /*2ec0*/  BSSY B1, `(.L_x_73) ;  /* 0x0000006000017945 */ /* 0x000fe80003800000 */
[----:B------:R3:W-:Y:S01]  /*2ed0*/  @!P4 STG.E.U8 desc[UR36][R6.64+0x20], R13 ;  /* 0x0000200d0600c986 */ /* 0x0007e2000c101124 */
[----:B------:R-:W-:Y:S05]  /*2ee0*/  @P3 BRA `(.L_x_74) ;  /* 0x00000000000c3947 */ /* 0x000fea0003800000 */
[----:B------:R-:W5:Y:S02]  /*2ef0*/  LDG.E.U8 R100, desc[UR36][R10.64+0x21] ;  /* 0x000021240a647981 */ /* 0x000f64000c1e1100 */
[----:B-----5:R-:W-:-:S05]  /*2f00*/  PRMT R0, R100, 0x8880, RZ ;  /* 0x0000888064007816 */ /* 0x020fca00000000ff */
[----:B------:R-:W-:-:S07]  /*2f10*/  IMAD R3, R0, R89, RZ ;  /* 0x0000005900037224 */ /* 0x000fce00078e02ff */
.L_x_74:
[----:B------:R-:W-:Y:S05]  /*2f20*/  BSYNC B1 ;  /* 0x0000000000017941 */ /* 0x000fea0003800000 */
.L_x_73:
[----:B------:R-:W-:Y:S01]  /*2f30*/  @!P3 IMAD R43, R43, R88, R3 ;  /* 0x000000582b2bb224 */ /* 0x000fe200078e0203 */
[----:B------:R-:W-:Y:S04]  /*2f40*/  BSSY B1, `(.L_x_75) ;  /* 0x0000006000017945 */ /* 0x000fe80003800000 */
[----:B------:R0:W-:Y:S01]  /*2f50*/  @!P3 STG.E.U8 desc[UR36][R6.64+0x21], R43 ;  /* 0x0000212b0600b986 */ /* 0x0001e2000c101124 */
[----:B------:R-:W-:Y:S05]  /*2f60*/  @P5 BRA `(.L_x_76) ;  /* 0x00000000000c5947 */ /* 0x000fea0003800000 */
[----:B------:R-:W5:Y:S02]  /*2f70*/  LDG.E.U8 R100, desc[UR36][R8.64+0x28] ;  /* 0x0000282408647981 */ /* 0x000f64000c1e1100 */
[----:B-----5:R-:W-:-:S05]  /*2f80*/  PRMT R0, R100, 0x8880, RZ ;  /* 0x0000888064007816 */ /* 0x020fca00000000ff */
[----:B------:R-:W-:-:S07]  /*2f90*/  IMAD R3, R0, R89, RZ ;  /* 0x0000005900037224 */ /* 0x000fce00078e02ff */
.L_x_76:
[----:B------:R-:W-:Y:S05]  /*2fa0*/  BSYNC B1 ;  /* 0x0000000000017941 */ /* 0x000fea0003800000 */
.L_x_75:
[----:B---3--:R-:W-:Y:S01]  /*2fb0*/  @!P5 IMAD R13, R44, R88, R3 ;  /* 0x000000582c0dd224 */ /* 0x008fe200078e0203 */
[----:B------:R-:W-:Y:S04]  /*2fc0*/  BSSY B1, `(.L_x_77) ;  /* 0x0000006000017945 */ /* 0x000fe80003800000 */
[----:B------:R3:W-:Y:S01]  /*2fd0*/  @!P5 STG.E.U8 desc[UR36][R4.64+0x28], R13 ;  /* 0x0000280d0400d986 */ /* 0x0007e2000c101124 */
[----:B------:R-:W-:Y:S05]  /*2fe0*/  @P2 BRA `(.L_x_78) ;  /* 0x00000000000c2947 */ /* 0x000fea0003800000 */
[----:B------:R-:W5:Y:S02]  /*2ff0*/  LDG.E.U8 R100, desc[UR36][R8.64+0x29] ;  /* 0x0000292408647981 */ /* 0x000f64000c1e1100 */
[----:B-----5:R-:W-:-:S05]  /*3000*/  PRMT R0, R100, 0x8880, RZ ;  /* 0x0000888064007816 */ /* 0x020fca00000000ff */
[----:B------:R-:W-:-:S07]  /*3010*/  IMAD R3, R0, R89, RZ ;  /* 0x0000005900037224 */ /* 0x000fce00078e02ff */
.L_x_78:
[----:B------:R-:W-:Y:S05]  /*3020*/  BSYNC B1 ;  /* 0x0000000000017941 */ /* 0x000fea0003800000 */
.L_x_77:
        /* <DEDUP_REMOVED lines=11> */
.L_x_80:
[----:B------:R-:W-:Y:S05]  /*30e0*/  BSYNC B1 ;  /* 0x0000000000017941 */ /* 0x000fea0003800000 */
.L_x_79:
[----:B---3--:R-:W-:Y:S01]  /*30f0*/  @!P4 IMAD R13, R46, R88, R3 ;  /* 0x000000582e0dc224 */ /* 0x008fe200078e0203 */
[----:B------:R-:W-:Y:S04]  /*3100*/  BSSY B1, `(.L_x_81) ;  /* 0x0000006000017945 */ /* 0x000fe80003800000 */
[----:B------:R3:W-:Y:S01]  /*3110*/  @!P4 STG.E.U8 desc[UR36][R6.64+0x28], R13 ;  /* 0x0000280d0600c986 */ /* 0x0007e2000c101124 */
[----:B------:R-:W-:Y:S05]  /*3120*/  @P3 BRA `(.L_x_82) ;  /* 0x00000000000c3947 */ /* 0x000fea0003800000 */
[----:B------:R-:W5:Y:S02]  /*3130*/  LDG.E.U8 R100, desc[UR36][R10.64+0x29] ;  /* 0x000029240a647981 */ /* 0x000f64000c1e1100 */
[----:B-----5:R-:W-:-:S05]  /*3140*/  PRMT R0, R100, 0x8880, RZ ;  /* 0x0000888064007816 */ /* 0x020fca00000000ff */
[----:B------:R-:W-:-:S07]  /*3150*/  IMAD R3, R0, R89, RZ ;  /* 0x0000005900037224 */ /* 0x000fce00078e02ff */
.L_x_82:
[----:B------:R-:W-:Y:S05]  /*3160*/  BSYNC B1 ;  /* 0x0000000000017941 */ /* 0x000fea0003800000 */
.L_x_81:
[----:B------:R-:W-:Y:S01]  /*3170*/  @!P3 IMAD R47, R47, R88, R3 ;  /* 0x000000582f2fb224 */ /* 0x000fe200078e0203 */
[----:B------:R-:W-:Y:S04]  /*3180*/  BSSY B1, `(.L_x_83) ;  /* 0x0000006000017945 */ /* 0x000fe80003800000 */
[----:B------:R0:W-:Y:S01]  /*3190*/  @!P3 STG.E.U8 desc[UR36][R6.64+0x29], R47 ;  /* 0x0000292f0600b986 */ /* 0x0001e2000c101124 */
[----:B------:R-:W-:Y:S05]  /*31a0*/  @P5 BRA `(.L_x_84) ;  /* 0x00000000000c5947 */ /* 0x000fea0003800000 */
[----:B------:R-:W5:Y:S02]  /*31b0*/  LDG.E.U8 R100, desc[UR36][R8.64+0x30] ;  /* 0x0000302408647981 */ /* 0x000f64000c1e1100 */
[----:B-----5:R-:W-:-:S05]  /*31c0*/  PRMT R0, R100, 0x8880, RZ ;  /* 0x0000888064007816 */ /* 0x020fca00000000ff */
[----:B------:R-:W-:-:S07]  /*31d0*/  IMAD R3, R0, R89, RZ ;  /* 0x0000005900037224 */ /* 0x000fce00078e02ff */
.L_x_84:
[----:B------:R-:W-:Y:S05]  /*31e0*/  BSYNC B1 ;  /* 0x0000000000017941 */ /* 0x000fea0003800000 */
.L_x_83:
[----:B---3--:R-:W-:Y:S01]  /*31f0*/  @!P5 IMAD R13, R48, R88, R3 ;  /* 0x00000058300dd224 */ /* 0x008fe200078e0203 */
[----:B------:R-:W-:Y:S04]  /*3200*/  BSSY B1, `(.L_x_85) ;  /* 0x0000006000017945 */ /* 0x000fe80003800000 */
[----:B------:R3:W-:Y:S01]  /*3210*/  @!P5 STG.E.U8 desc[UR36][R4.64+0x30], R13 ;  /* 0x0000300d0400d986 */ /* 0x0007e2000c101124 */
[----:B------:R-:W-:Y:S05]  /*3220*/  @P2 BRA `(.L_x_86) ;  /* 0x00000000000c2947 */ /* 0x000fea0003800000 */
[----:B------:R-:W5:Y:S02]  /*3230*/  LDG.E.U8 R100, desc[UR36][R8.64+0x31] ;  /* 0x0000312408647981 */ /* 0x000f64000c1e1100 */
[----:B-----5:R-:W-:-:S05]  /*3240*/  PRMT R0, R100, 0x8880, RZ ;  /* 0x0000888064007816 */ /* 0x020fca00000000ff */
[----:B------:R-:W-:-:S07]  /*3250*/  IMAD R3, R0, R89, RZ ;  /* 0x0000005900037224 */ /* 0x000fce00078e02ff */
.L_x_86:
[----:B------:R-:W-:Y:S05]  /*3260*/  BSYNC B1 ;  /* 0x0000000000017941 */ /* 0x000fea0003800000 */
.L_x_85:
        /* <DEDUP_REMOVED lines=11> */
.L_x_88:
[----:B------:R-:W-:Y:S05]  /*3320*/  BSYNC B1 ;  /* 0x0000000000017941 */ /* 0x000fea0003800000 */
.L_x_87:
[----:B---3--:R-:W-:Y:S01]  /*3330*/  @!P4 IMAD R13, R50, R88, R3 ;  /* 0x00000058320dc224 */ /* 0x008fe200078e0203 */
[----:B------:R-:W-:Y:S04]  /*3340*/  BSSY B1, `(.L_x_89) ;  /* 0x0000006000017945 */ /* 0x000fe80003800000 */
[----:B------:R3:W-:Y:S01]  /*3350*/  @!P4 STG.E.U8 desc[UR36][R6.64+0x30], R13 ;  /* 0x0000300d0600c986 */ /* 0x0007e2000c101124 */
[----:B------:R-:W-:Y:S05]  /*3360*/  @P3 BRA `(.L_x_90) ;  /* 0x00000000000c3947 */ /* 0x000fea0003800000 */
[----:B------:R-:W5:Y:S02]  /*3370*/  LDG.E.U8 R100, desc[UR36][R10.64+0x31] ;  /* 0x000031240a647981 */ /* 0x000f64000c1e1100 */
[----:B-----5:R-:W-:-:S05]  /*3380*/  PRMT R0, R100, 0x8880, RZ ;  /* 0x0000888064007816 */ /* 0x020fca00000000ff */
[----:B------:R-:W-:-:S07]  /*3390*/  IMAD R3, R0, R89, RZ ;  /* 0x0000005900037224 */ /* 0x000fce00078e02ff */
.L_x_90:
[----:B------:R-:W-:Y:S05]  /*33a0*/  BSYNC B1 ;  /* 0x0000000000017941 */ /* 0x000fea0003800000 */
.L_x_89:
[----:B------:R-:W-:Y:S01]  /*33b0*/  @!P3 IMAD R51, R51, R88, R3 ;  /* 0x000000583333b224 */ /* 0x000fe200078e0203 */
[----:B------:R-:W-:Y:S04]  /*33c0*/  BSSY B1, `(.L_x_91) ;  /* 0x0000006000017945 */ /* 0x000fe80003800000 */
[----:B------:R0:W-:Y:S01]  /*33d0*/  @!P3 STG.E.U8 desc[UR36][R6.64+0x31], R51 ;  /* 0x000031330600b986 */ /* 0x0001e2000c101124 */
[----:B------:R-:W-:Y:S05]  /*33e0*/  @P5 BRA `(.L_x_92) ;  /* 0x00000000000c5947 */ /* 0x000fea0003800000 */
[----:B------:R-:W5:Y:S02]  /*33f0*/  LDG.E.U8 R100, desc[UR36][R8.64+0x38] ;  /* 0x0000382408647981 */ /* 0x000f64000c1e1100 */
[----:B-----5:R-:W-:-:S05]  /*3400*/  PRMT R0, R100, 0x8880, RZ ;  /* 0x0000888064007816 */ /* 0x020fca00000000ff */
[----:B------:R-:W-:-:S07]  /*3410*/  IMAD R3, R0, R89, RZ ;  /* 0x0000005900037224 */ /* 0x000fce00078e02ff */
.L_x_92:
[----:B------:R-:W-:Y:S05]  /*3420*/  BSYNC B1 ;  /* 0x0000000000017941 */ /* 0x000fea0003800000 */
.L_x_91:
[----:B---3--:R-:W-:Y:S01]  /*3430*/  @!P5 IMAD R13, R52, R88, R3 ;  /* 0x00000058340dd224 */ /* 0x008fe200078e0203 */
[----:B------:R-:W-:Y:S04]  /*3440*/  BSSY B1, `(.L_x_93) ;  /* 0x0000006000017945 */ /* 0x000fe80003800000 */
[----:B------:R3:W-:Y:S01]  /*3450*/  @!P5 STG.E.U8 desc[UR36][R4.64+0x38], R13 ;  /* 0x0000380d0400d986 */ /* 0x0007e2000c101124 */
[----:B------:R-:W-:Y:S05]  /*3460*/  @P2 BRA `(.L_x_94) ;  /* 0x00000000000c2947 */ /* 0x000fea0003800000 */
[----:B------:R-:W5:Y:S02]  /*3470*/  LDG.E.U8 R100, desc[UR36][R8.64+0x39] ;  /* 0x0000392408647981 */ /* 0x000f64000c1e1100 */
[----:B-----5:R-:W-:-:S05]  /*3480*/  PRMT R0, R100, 0x8880, RZ ;  /* 0x0000888064007816 */ /* 0x020fca00000000ff */
[----:B------:R-:W-:-:S07]  /*3490*/  IMAD R3, R0, R89, RZ ;  /* 0x0000005900037224 */ /* 0x000fce00078e02ff */
.L_x_94:
[----:B------:R-:W-:Y:S05]  /*34a0*/  BSYNC B1 ;  /* 0x0000000000017941 */ /* 0x000fea0003800000 */
.L_x_93:
        /* <DEDUP_REMOVED lines=11> */
.L_x_96:
[----:B------:R-:W-:Y:S05]  /*3560*/  BSYNC B1 ;  /* 0x0000000000017941 */ /* 0x000fea0003800000 */
.L_x_95:
[----:B---3--:R-:W-:Y:S01]  /*3570*/  @!P4 IMAD R13, R54, R88, R3 ;  /* 0x00000058360dc224 */ /* 0x008fe200078e0203 */
[----:B------:R-:W-:Y:S04]  /*3580*/  BSSY B1, `(.L_x_97) ;  /* 0x0000006000017945 */ /* 0x000fe80003800000 */
[----:B------:R3:W-:Y:S01]  /*3590*/  @!P4 STG.E.U8 desc[UR36][R6.64+0x38], R13 ;  /* 0x0000380d0600c986 */ /* 0x0007e2000c101124 */
[----:B------:R-:W-:Y:S05]  /*35a0*/  @P3 BRA `(.L_x_98) ;  /* 0x00000000000c3947 */ /* 0x000fea0003800000 */
[----:B------:R-:W5:Y:S02]  /*35b0*/  LDG.E.U8 R100, desc[UR36][R10.64+0x39] ;  /* 0x000039240a647981 */ /* 0x000f64000c1e1100 */
[----:B-----5:R-:W-:-:S05]  /*35c0*/  PRMT R0, R100, 0x8880, RZ ;  /* 0x0000888064007816 */ /* 0x020fca00000000ff */
[----:B------:R-:W-:-:S07]  /*35d0*/  IMAD R3, R0, R89, RZ ;  /* 0x0000005900037224 */ /* 0x000fce00078e02ff */
.L_x_98:
[----:B------:R-:W-:Y:S05]  /*35e0*/  BSYNC B1 ;  /* 0x0000000000017941 */ /* 0x000fea0003800000 */
.L_x_97:
[----:B------:R-:W-:Y:S01]  /*35f0*/  @!P3 IMAD R55, R55, R88, R3 ;  /* 0x000000583737b224 */ /* 0x000fe200078e0203 */
[----:B------:R-:W-:Y:S04]  /*3600*/  BSSY B1, `(.L_x_99) ;  /* 0x0000006000017945 */ /* 0x000fe80003800000 */
[----:B------:R0:W-:Y:S01]  /*3610*/  @!P3 STG.E.U8 desc[UR36][R6.64+0x39], R55 ;  /* 0x000039370600b986 */ /* 0x0001e2000c101124 */
[----:B------:R-:W-:Y:S05]  /*3620*/  @P5 BRA `(.L_x_100) ;  /* 0x00000000000c5947 */ /* 0x000fea0003800000 */
[----:B------:R-:W5:Y:S02]  /*3630*/  LDG.E.U8 R100, desc[UR36][R8.64+0x40] ;  /* 0x0000402408647981 */ /* 0x000f64000c1e1100 */
[----:B-----5:R-:W-:-:S05]  /*3640*/  PRMT R0, R100, 0x8880, RZ ;  /* 0x0000888064007816 */ /* 0x020fca00000000ff */
[----:B------:R-:W-:-:S07]  /*3650*/  IMAD R3, R0, R89, RZ ;  /* 0x0000005900037224 */ /* 0x000fce00078e02ff */
.L_x_100:
[----:B------:R-:W-:Y:S05]  /*3660*/  BSYNC B1 ;  /* 0x0000000000017941 */ /* 0x000fea0003800000 */
.L_x_99:
[----:B---3--:R-:W-:Y:S01]  /*3670*/  @!P5 IMAD R13, R56, R88, R3 ;  /* 0x00000058380dd224 */ /* 0x008fe200078e0203 */
[----:B------:R-:W-:Y:S04]  /*3680*/  BSSY B1, `(.L_x_101) ;  /* 0x0000006000017945 */ /* 0x000fe80003800000 */
[----:B------:R3:W-:Y:S01]  /*3690*/  @!P5 STG.E.U8 desc[UR36][R4.64+0x40], R13 ;  /* 0x0000400d0400d986 */ /* 0x0007e2000c101124 */
[----:B------:R-:W-:Y:S05]  /*36a0*/  @P2 BRA `(.L_x_102) ;  /* 0x00000000000c2947 */ /* 0x000fea0003800000 */
[----:B------:R-:W5:Y:S02]  /*36b0*/  LDG.E.U8 R100, desc[UR36][R8.64+0x41] ;  /* 0x0000412408647981 */ /* 0x000f64000c1e1100 */
[----:B-----5:R-:W-:-:S05]  /*36c0*/  PRMT R0, R100, 0x8880, RZ ;  /* 0x0000888064007816 */ /* 0x020fca00000000ff */
[----:B------:R-:W-:-:S07]  /*36d0*/  IMAD R3, R0, R89, RZ ;  /* 0x0000005900037224 */ /* 0x000fce00078e02ff */
.L_x_102:
[----:B------:R-:W-:Y:S05]  /*36e0*/  BSYNC B1 ;  /* 0x0000000000017941 */ /* 0x000fea0003800000 */
.L_x_101:
        /* <DEDUP_REMOVED lines=11> */
.L_x_104:
[----:B------:R-:W-:Y:S05]  /*37a0*/  BSYNC B1 ;  /* 0x0000000000017941 */ /* 0x000fea0003800000 */
.L_x_103:
[----:B---3--:R-:W-:Y:S01]  /*37b0*/  @!P4 IMAD R13, R58, R88, R3 ;  /* 0x000000583a0dc224 */ /* 0x008fe200078e0203 */
[----:B------:R-:W-:Y:S04]  /*37c0*/  BSSY B1, `(.L_x_105) ;  /* 0x0000006000017945 */ /* 0x000fe80003800000 */
[----:B------:R3:W-:Y:S01]  /*37d0*/  @!P4 STG.E.U8 desc[UR36][R6.64+0x40], R13 ;  /* 0x0000400d0600c986 */ /* 0x0007e2000c101124 */
[----:B------:R-:W-:Y:S05]  /*37e0*/  @P3 BRA `(.L_x_106) ;  /* 0x00000000000c3947 */ /* 0x000fea0003800000 */
[----:B------:R-:W5:Y:S02]  /*37f0*/  LDG.E.U8 R100, desc[UR36][R10.64+0x41] ;  /* 0x000041240a647981 */ /* 0x000f64000c1e1100 */
[----:B-----5:R-:W-:-:S05]  /*3800*/  PRMT R0, R100, 0x8880, RZ ;  /* 0x0000888064007816 */ /* 0x020fca00000000ff */
[----:B------:R-:W-:-:S07]  /*3810*/  IMAD R3, R0, R89, RZ ;  /* 0x0000005900037224 */ /* 0x000fce00078e02ff */
.L_x_106:
[----:B------:R-:W-:Y:S05]  /*3820*/  BSYNC B1 ;  /* 0x0000000000017941 */ /* 0x000fea0003800000 */
.L_x_105:
[----:B------:R-:W-:Y:S01]  /*3830*/  @!P3 IMAD R59, R59, R88, R3 ;  /* 0x000000583b3bb224 */ /* 0x000fe200078e0203 */
[----:B------:R-:W-:Y:S04]  /*3840*/  BSSY B1, `(.L_x_107) ;  /* 0x0000006000017945 */ /* 0x000fe80003800000 */
[----:B------:R0:W-:Y:S01]  /*3850*/  @!P3 STG.E.U8 desc[UR36][R6.64+0x41], R59 ;  /* 0x0000413b0600b986 */ /* 0x0001e2000c101124 */
[----:B------:R-:W-:Y:S05]  /*3860*/  @P5 BRA `(.L_x_108) ;  /* 0x00000000000c5947 */ /* 0x000fea0003800000 */
[----:B------:R-:W5:Y:S02]  /*3870*/  LDG.E.U8 R100, desc[UR36][R8.64+0x48] ;  /* 0x0000482408647981 */ /* 0x000f64000c1e1100 */
[----:B-----5:R-:W-:-:S05]  /*3880*/  PRMT R0, R100, 0x8880, RZ ;  /* 0x0000888064007816 */ /* 0x020fca00000000ff */
[----:B------:R-:W-:-:S07]  /*3890*/  IMAD R3, R0, R89, RZ ;  /* 0x0000005900037224 */ /* 0x000fce00078e02ff */
.L_x_108:
[----:B------:R-:W-:Y:S05]  /*38a0*/  BSYNC B1 ;  /* 0x0000000000017941 */ /* 0x000fea0003800000 */
.L_x_107:
[----:B---3--:R-:W-:Y:S01]  /*38b0*/  @!P5 IMAD R13, R60, R88, R3 ;  /* 0x000000583c0dd224 */ /* 0x008fe200078e0203 */
[----:B------:R-:W-:Y:S04]  /*38c0*/  BSSY B1, `(.L_x_109) ;  /* 0x0000006000017945 */ /* 0x000fe80003800000 */
[----:B------:R3:W-:Y:S01]  /*38d0*/  @!P5 STG.E.U8 desc[UR36][R4.64+0x48], R13 ;  /* 0x0000480d0400d986 */ /* 0x0007e2000c101124 */
[----:B------:R-:W-:Y:S05]  /*38e0*/  @P2 BRA `(.L_x_110) ;  /* 0x00000000000c2947 */ /* 0x000fea0003800000 */
[----:B------:R-:W5:Y:S02]  /*38f0*/  LDG.E.U8 R100, desc[UR36][R8.64+0x49] ;  /* 0x0000492408647981 */ /* 0x000f64000c1e1100 */
[----:B-----5:R-:W-:-:S05]  /*3900*/  PRMT R0, R100, 0x8880, RZ ;  /* 0x0000888064007816 */ /* 0x020fca00000000ff */
[----:B------:R-:W-:-:S07]  /*3910*/  IMAD R3, R0, R89, RZ ;  /* 0x0000005900037224 */ /* 0x000fce00078e02ff */
.L_x_110:
[----:B------:R-:W-:Y:S05]  /*3920*/  BSYNC B1 ;  /* 0x0000000000017941 */ /* 0x000fea0003800000 */
.L_x_109:
        /* <DEDUP_REMOVED lines=11> */
.L_x_112:
[----:B------:R-:W-:Y:S05]  /*39e0*/  BSYNC B1 ;  /* 0x0000000000017941 */ /* 0x000fea0003800000 */
.L_x_111:
[----:B---3--:R-:W-:Y:S01]  /*39f0*/  @!P4 IMAD R13, R62, R88, R3 ;  /* 0x000000583e0dc224 */ /* 0x008fe200078e0203 */
[----:B------:R-:W-:Y:S04]  /*3a00*/  BSSY B1, `(.L_x_113) ;  /* 0x0000006000017945 */ /* 0x000fe80003800000 */
[----:B------:R3:W-:Y:S01]  /*3a10*/  @!P4 STG.E.U8 desc[UR36][R6.64+0x48], R13 ;  /* 0x0000480d0600c986 */ /* 0x0007e2000c101124 */
[----:B------:R-:W-:Y:S05]  /*3a20*/  @P3 BRA `(.L_x_114) ;  /* 0x00000000000c3947 */ /* 0x000fea0003800000 */
[----:B------:R-:W5:Y:S02]  /*3a30*/  LDG.E.U8 R100, desc[UR36][R10.64+0x49] ;  /* 0x000049240a647981 */ /* 0x000f64000c1e1100 */
[----:B-----5:R-:W-:-:S05]  /*3a40*/  PRMT R0, R100, 0x8880, RZ ;  /* 0x0000888064007816 */ /* 0x020fca00000000ff */
[----:B------:R-:W-:-:S07]  /*3a50*/  IMAD R3, R0, R89, RZ ;  /* 0x0000005900037224 */ /* 0x000fce00078e02ff */
.L_x_114:
[----:B------:R-:W-:Y:S05]  /*3a60*/  BSYNC B1 ;  /* 0x0000000000017941 */ /* 0x000fea0003800000 */
.L_x_113:
[----:B------:R-:W-:Y:S01]  /*3a70*/  @!P3 IMAD R63, R63, R88, R3 ;  /* 0x000000583f3fb224 */ /* 0x000fe200078e0203 */
[----:B------:R-:W-:Y:S04]  /*3a80*/  BSSY B1, `(.L_x_115) ;  /* 0x0000006000017945 */ /* 0x000fe80003800000 */
[----:B------:R0:W-:Y:S01]  /*3a90*/  @!P3 STG.E.U8 desc[UR36][R6.64+0x49], R63 ;  /* 0x0000493f0600b986 */ /* 0x0001e2000c101124 */
[----:B------:R-:W-:Y:S05]  /*3aa0*/  @P5 BRA `(.L_x_116) ;  /* 0x00000000000c5947 */ /* 0x000fea0003800000 */
[----:B------:R-:W5:Y:S02]  /*3ab0*/  LDG.E.U8 R100, desc[UR36][R8.64+0x50] ;  /* 0x0000502408647981 */ /* 0x000f64000c1e1100 */
[----:B-----5:R-:W-:-:S05]  /*3ac0*/  PRMT R0, R100, 0x8880, RZ ;  /* 0x0000888064007816 */ /* 0x020fca00000000ff */
[----:B------:R-:W-:-:S07]  /*3ad0*/  IMAD R3, R0, R89, RZ ;  /* 0x0000005900037224 */ /* 0x000fce00078e02ff */
.L_x_116:
[----:B------:R-:W-:Y:S05]  /*3ae0*/  BSYNC B1 ;  /* 0x0000000000017941 */ /* 0x000fea0003800000 */
.L_x_115:
[----:B---3--:R-:W-:Y:S01]  /*3af0*/  @!P5 IMAD R13, R64, R88, R3 ;  /* 0x00000058400dd224 */ /* 0x008fe200078e0203 */
[----:B------:R-:W-:Y:S04]  /*3b00*/  BSSY B1, `(.L_x_117) ;  /* 0x0000006000017945 */ /* 0x000fe80003800000 */
[----:B------:R3:W-:Y:S01]  /*3b10*/  @!P5 STG.E.U8 desc[UR36][R4.64+0x50], R13 ;  /* 0x0000500d0400d986 */ /* 0x0007e2000c101124 */
[----:B------:R-:W-:Y:S05]  /*3b20*/  @P2 BRA `(.L_x_118) ;  /* 0x00000000000c2947 */ /* 0x000fea0003800000 */
[----:B------:R-:W5:Y:S02]  /*3b30*/  LDG.E.U8 R100, desc[UR36][R8.64+0x51] ;  /* 0x0000512408647981 */ /* 0x000f64000c1e1100 */
[----:B-----5:R-:W-:-:S05]  /*3b40*/  PRMT R0, R100, 0x8880, RZ ;  /* 0x0000888064007816 */ /* 0x020fca00000000ff */
[----:B------:R-:W-:-:S07]  /*3b50*/  IMAD R3, R0, R89, RZ ;  /* 0x0000005900037224 */ /* 0x000fce00078e02ff */
.L_x_118:
[----:B------:R-:W-:Y:S05]  /*3b60*/  BSYNC B1 ;  /* 0x0000000000017941 */ /* 0x000fea0003800000 */
.L_x_117:
        /* <DEDUP_REMOVED lines=11> */
.L_x_120:
[----:B------:R-:W-:Y:S05]  /*3c20*/  BSYNC B1 ;  /* 0x0000000000017941 */ /* 0x000fea0003800000 */
.L_x_119:
[----:B---3--:R-:W-:Y:S01]  /*3c30*/  @!P4 IMAD R13, R66, R88, R3 ;  /* 0x00000058420dc224 */ /* 0x008fe200078e0203 */
[----:B------:R-:W-:Y:S04]  /*3c40*/  BSSY B1, `(.L_x_121) ;  /* 0x0000006000017945 */ /* 0x000fe80003800000 */
[----:B------:R3:W-:Y:S01]  /*3c50*/  @!P4 STG.E.U8 desc[UR36][R6.64+0x50], R13 ;  /* 0x0000500d0600c986 */ /* 0x0007e2000c101124 */
[----:B------:R-:W-:Y:S05]  /*3c60*/  @P3 BRA `(.L_x_122) ;  /* 0x00000000000c3947 */ /* 0x000fea0003800000 */
[----:B------:R-:W5:Y:S02]  /*3c70*/  LDG.E.U8 R100, desc[UR36][R10.64+0x51] ;  /* 0x000051240a647981 */ /* 0x000f64000c1e1100 */
[----:B-----5:R-:W-:-:S05]  /*3c80*/  PRMT R0, R100, 0x8880, RZ ;  /* 0x0000888064007816 */ /* 0x020fca00000000ff */
[----:B------:R-:W-:-:S07]  /*3c90*/  IMAD R3, R0, R89, RZ ;  /* 0x0000005900037224 */ /* 0x000fce00078e02ff */
.L_x_122:
[----:B------:R-:W-:Y:S05]  /*3ca0*/  BSYNC B1 ;  /* 0x0000000000017941 */ /* 0x000fea0003800000 */
.L_x_121:
[----:B------:R-:W-:Y:S01]  /*3cb0*/  @!P3 IMAD R67, R67, R88, R3 ;  /* 0x000000584343b224 */ /* 0x000fe200078e0203 */
[----:B------:R-:W-:Y:S04]  /*3cc0*/  BSSY B1, `(.L_x_123) ;  /* 0x0000006000017945 */ /* 0x000fe80003800000 */
[----:B------:R0:W-:Y:S01]  /*3cd0*/  @!P3 STG.E.U8 desc[UR36][R6.64+0x51], R67 ;  /* 0x000051430600b986 */ /* 0x0001e2000c101124 */
[----:B------:R-:W-:Y:S05]  /*3ce0*/  @P5 BRA `(.L_x_124) ;  /* 0x00000000000c5947 */ /* 0x000fea0003800000 */
[----:B------:R-:W5:Y:S02]  /*3cf0*/  LDG.E.U8 R100, desc[UR36][R8.64+0x58] ;  /* 0x0000582408647981 */ /* 0x000f64000c1e1100 */
[----:B-----5:R-:W-:-:S05]  /*3d00*/  PRMT R0, R100, 0x8880, RZ ;  /* 0x0000888064007816 */ /* 0x020fca00000000ff */
[----:B------:R-:W-:-:S07]  /*3d10*/  IMAD R3, R0, R89, RZ ;  /* 0x0000005900037224 */ /* 0x000fce00078e02ff */
.L_x_124:
[----:B------:R-:W-:Y:S05]  /*3d20*/  BSYNC B1 ;  /* 0x0000000000017941 */ /* 0x000fea0003800000 */
.L_x_123:
[----:B---3--:R-:W-:Y:S01]  /*3d30*/  @!P5 IMAD R13, R68, R88, R3 ;  /* 0x00000058440dd224 */ /* 0x008fe200078e0203 */
[----:B------:R-:W-:Y:S04]  /*3d40*/  BSSY B1, `(.L_x_125) ;  /* 0x0000006000017945 */ /* 0x000fe80003800000 */
[----:B------:R3:W-:Y:S01]  /*3d50*/  @!P5 STG.E.U8 desc[UR36][R4.64+0x58], R13 ;  /* 0x0000580d0400d986 */ /* 0x0007e2000c101124 */
[----:B------:R-:W-:Y:S05]  /*3d60*/  @P2 BRA `(.L_x_126) ;  /* 0x00000000000c2947 */ /* 0x000fea0003800000 */
[----:B------:R-:W5:Y:S02]  /*3d70*/  LDG.E.U8 R100, desc[UR36][R8.64+0x59] ;  /* 0x0000592408647981 */ /* 0x000f64000c1e1100 */
[----:B-----5:R-:W-:-:S05]  /*3d80*/  PRMT R0, R100, 0x8880, RZ ;  /* 0x0000888064007816 */ /* 0x020fca00000000ff */
[----:B------:R-:W-:-:S07]  /*3d90*/  IMAD R3, R0, R89, RZ ;  /* 0x0000005900037224 */ /* 0x000fce00078e02ff */
.L_x_126:
[----:B------:R-:W-:Y:S05]  /*3da0*/  BSYNC B1 ;  /* 0x0000000000017941 */ /* 0x000fea0003800000 */
.L_x_125:
        /* <DEDUP_REMOVED lines=11> */
.L_x_128:
[----:B------:R-:W-:Y:S05]  /*3e60*/  BSYNC B1 ;  /* 0x0000000000017941 */ /* 0x000fea0003800000 */
.L_x_127:
[----:B---3--:R-:W-:Y:S01]  /*3e70*/  @!P4 IMAD R13, R70, R88, R3 ;  /* 0x00000058460dc224 */ /* 0x008fe200078e0203 */
[----:B------:R-:W-:Y:S04]  /*3e80*/  BSSY B1, `(.L_x_129) ;  /* 0x0000006000017945 */ /* 0x000fe80003800000 */
[----:B------:R3:W-:Y:S01]  /*3e90*/  @!P4 STG.E.U8 desc[UR36][R6.64+0x58], R13 ;  /* 0x0000580d0600c986 */ /* 0x0007e2000c101124 */
[----:B------:R-:W-:Y:S05]  /*3ea0*/  @P3 BRA `(.L_x_130) ;  /* 0x00000000000c3947 */ /* 0x000fea0003800000 */
[----:B------:R-:W5:Y:S02]  /*3eb0*/  LDG.E.U8 R100, desc[UR36][R10.64+0x59] ;  /* 0x000059240a647981 */ /* 0x000f64000c1e1100 */
[----:B-----5:R-:W-:-:S05]  /*3ec0*/  PRMT R0, R100, 0x8880, RZ ;  /* 0x0000888064007816 */ /* 0x020fca00000000ff */
[----:B------:R-:W-:-:S07]  /*3ed0*/  IMAD R3, R0, R89, RZ ;  /* 0x0000005900037224 */ /* 0x000fce00078e02ff */
.L_x_130:
[----:B------:R-:W-:Y:S05]  /*3ee0*/  BSYNC B1 ;  /* 0x0000000000017941 */ /* 0x000fea0003800000 */
.L_x_129:
[----:B------:R-:W-:Y:S01]  /*3ef0*/  @!P3 IMAD R71, R71, R88, R3 ;  /* 0x000000584747b224 */ /* 0x000fe200078e0203 */
[----:B------:R-:W-:Y:S04]  /*3f00*/  BSSY B1, `(.L_x_131) ;  /* 0x0000006000017945 */ /* 0x000fe80003800000 */
[----:B------:R0:W-:Y:S01]  /*3f10*/  @!P3 STG.E.U8 desc[UR36][R6.64+0x59], R71 ;  /* 0x000059470600b986 */ /* 0x0001e2000c101124 */
[----:B------:R-:W-:Y:S05]  /*3f20*/  @P5 BRA `(.L_x_132) ;  /* 0x00000000000c5947 */ /* 0x000fea0003800000 */
[----:B------:R-:W5:Y:S02]  /*3f30*/  LDG.E.U8 R100, desc[UR36][R8.64+0x60] ;  /* 0x0000602408647981 */ /* 0x000f64000c1e1100 */
[----:B-----5:R-:W-:-:S05]  /*3f40*/  PRMT R0, R100, 0x8880, RZ ;  /* 0x0000888064007816 */ /* 0x020fca00000000ff */
[----:B------:R-:W-:-:S07]  /*3f50*/  IMAD R3, R0, R89, RZ ;  /* 0x0000005900037224 */ /* 0x000fce00078e02ff */
.L_x_132:
[----:B------:R-:W-:Y:S05]  /*3f60*/  BSYNC B1 ;  /* 0x0000000000017941 */ /* 0x000fea0003800000 */
.L_x_131:
[----:B---3--:R-:W-:Y:S01]  /*3f70*/  @!P5 IMAD R13, R72, R88, R3 ;  /* 0x00000058480dd224 */ /* 0x008fe200078e0203 */
[----:B------:R-:W-:Y:S04]  /*3f80*/  BSSY B1, `(.L_x_133) ;  /* 0x0000006000017945 */ /* 0x000fe80003800000 */
[----:B------:R3:W-:Y:S01]  /*3f90*/  @!P5 STG.E.U8 desc[UR36][R4.64+0x60], R13 ;  /* 0x0000600d0400d986 */ /* 0x0007e2000c101124 */
[----:B------:R-:W-:Y:S05]  /*3fa0*/  @P2 BRA `(.L_x_134) ;  /* 0x00000000000c2947 */ /* 0x000fea0003800000 */
[----:B------:R-:W5:Y:S02]  /*3fb0*/  LDG.E.U8 R100, desc[UR36][R8.64+0x61] ;  /* 0x0000612408647981 */ /* 0x000f64000c1e1100 */
[----:B-----5:R-:W-:-:S05]  /*3fc0*/  PRMT R0, R100, 0x8880, RZ ;  /* 0x0000888064007816 */ /* 0x020fca00000000ff */
[----:B------:R-:W-:-:S07]  /*3fd0*/  IMAD R3, R0, R89, RZ ;  /* 0x0000005900037224 */ /* 0x000fce00078e02ff */
.L_x_134:
[----:B------:R-:W-:Y:S05]  /*3fe0*/  BSYNC B1 ;  /* 0x0000000000017941 */ /* 0x000fea0003800000 */
.L_x_133:
        /* <DEDUP_REMOVED lines=11> */
.L_x_136:
[----:B------:R-:W-:Y:S05]  /*40a0*/  BSYNC B1 ;  /* 0x0000000000017941 */ /* 0x000fea0003800000 */
.L_x_135:
[----:B---3--:R-:W-:Y:S01]  /*40b0*/  @!P4 IMAD R13, R74, R88, R3 ;  /* 0x000000584a0dc224 */ /* 0x008fe200078e0203 */
[----:B------:R-:W-:Y:S04]  /*40c0*/  BSSY B1, `(.L_x_137) ;  /* 0x0000006000017945 */ /* 0x000fe80003800000 */
[----:B------:R3:W-:Y:S01]  /*40d0*/  @!P4 STG.E.U8 desc[UR36][R6.64+0x60], R13 ;  /* 0x0000600d0600c986 */ /* 0x0007e2000c101124 */
[----:B------:R-:W-:Y:S05]  /*40e0*/  @P3 BRA `(.L_x_138) ;  /* 0x00000000000c3947 */ /* 0x000fea0003800000 */
[----:B------:R-:W5:Y:S02]  /*40f0*/  LDG.E.U8 R100, desc[UR36][R10.64+0x61] ;  /* 0x000061240a647981 */ /* 0x000f64000c1e1100 */
[----:B-----5:R-:W-:-:S05]  /*4100*/  PRMT R0, R100, 0x8880, RZ ;  /* 0x0000888064007816 */ /* 0x020fca00000000ff */
[----:B------:R-:W-:-:S07]  /*4110*/  IMAD R3, R0, R89, RZ ;  /* 0x0000005900037224 */ /* 0x000fce00078e02ff */
.L_x_138:
[----:B------:R-:W-:Y:S05]  /*4120*/  BSYNC B1 ;  /* 0x0000000000017941 */ /* 0x000fea0003800000 */
.L_x_137:
[----:B------:R-:W-:Y:S01]  /*4130*/  @!P3 IMAD R75, R75, R88, R3 ;  /* 0x000000584b4bb224 */ /* 0x000fe200078e0203 */
[----:B------:R-:W-:Y:S04]  /*4140*/  BSSY B1, `(.L_x_139) ;  /* 0x0000006000017945 */ /* 0x000fe80003800000 */
[----:B------:R0:W-:Y:S01]  /*4150*/  @!P3 STG.E.U8 desc[UR36][R6.64+0x61], R75 ;  /* 0x0000614b0600b986 */ /* 0x0001e2000c101124 */
[----:B------:R-:W-:Y:S05]  /*4160*/  @P5 BRA `(.L_x_140) ;  /* 0x00000000000c5947 */ /* 0x000fea0003800000 */
[----:B------:R-:W5:Y:S02]  /*4170*/  LDG.E.U8 R100, desc[UR36][R8.64+0x68] ;  /* 0x0000682408647981 */ /* 0x000f64000c1e1100 */
[----:B-----5:R-:W-:-:S05]  /*4180*/  PRMT R0, R100, 0x8880, RZ ;  /* 0x0000888064007816 */ /* 0x020fca00000000ff */
[----:B------:R-:W-:-:S07]  /*4190*/  IMAD R3, R0, R89, RZ ;  /* 0x0000005900037224 */ /* 0x000fce00078e02ff */
.L_x_140:
[----:B------:R-:W-:Y:S05]  /*41a0*/  BSYNC B1 ;  /* 0x0000000000017941 */ /* 0x000fea0003800000 */
.L_x_139:
[----:B---3--:R-:W-:Y:S01]  /*41b0*/  @!P5 IMAD R13, R76, R88, R3 ;  /* 0x000000584c0dd224 */ /* 0x008fe200078e0203 */
[----:B------:R-:W-:Y:S04]  /*41c0*/  BSSY B1, `(.L_x_141) ;  /* 0x0000006000017945 */ /* 0x000fe80003800000 */
[----:B------:R3:W-:Y:S01]  /*41d0*/  @!P5 STG.E.U8 desc[UR36][R4.64+0x68], R13 ;  /* 0x0000680d0400d986 */ /* 0x0007e2000c101124 */
[----:B------:R-:W-:Y:S05]  /*41e0*/  @P2 BRA `(.L_x_142) ;  /* 0x00000000000c2947 */ /* 0x000fea0003800000 */
[----:B------:R-:W5:Y:S02]  /*41f0*/  LDG.E.U8 R100, desc[UR36][R8.64+0x69] ;  /* 0x0000692408647981 */ /* 0x000f64000c1e1100 */
[----:B-----5:R-:W-:-:S05]  /*4200*/  PRMT R0, R100, 0x8880, RZ ;  /* 0x0000888064007816 */ /* 0x020fca00000000ff */
[----:B------:R-:W-:-:S07]  /*4210*/  IMAD R3, R0, R89, RZ ;  /* 0x0000005900037224 */ /* 0x000fce00078e02ff */
.L_x_142:
[----:B------:R-:W-:Y:S05]  /*4220*/  BSYNC B1 ;  /* 0x0000000000017941 */ /* 0x000fea0003800000 */
.L_x_141:
        /* <DEDUP_REMOVED lines=11> */
.L_x_144:
[----:B------:R-:W-:Y:S05]  /*42e0*/  BSYNC B1 ;  /* 0x0000000000017941 */ /* 0x000fea0003800000 */
.L_x_143:
[----:B---3--:R-:W-:Y:S01]  /*42f0*/  @!P4 IMAD R13, R78, R88, R3 ;  /* 0x000000584e0dc224 */ /* 0x008fe200078e0203 */
[----:B------:R-:W-:Y:S04]  /*4300*/  BSSY B1, `(.L_x_145) ;  /* 0x0000006000017945 */ /* 0x000fe80003800000 */
[----:B------:R3:W-:Y:S01]  /*4310*/  @!P4 STG.E.U8 desc[UR36][R6.64+0x68], R13 ;  /* 0x0000680d0600c986 */ /* 0x0007e2000c101124 */
[----:B------:R-:W-:Y:S05]  /*4320*/  @P3 BRA `(.L_x_146) ;  /* 0x00000000000c3947 */ /* 0x000fea0003800000 */
[----:B------:R-:W5:Y:S02]  /*4330*/  LDG.E.U8 R100, desc[UR36][R10.64+0x69] ;  /* 0x000069240a647981 */ /* 0x000f64000c1e1100 */
[----:B-----5:R-:W-:-:S05]  /*4340*/  PRMT R0, R100, 0x8880, RZ ;  /* 0x0000888064007816 */ /* 0x020fca00000000ff */
[----:B------:R-:W-:-:S07]  /*4350*/  IMAD R3, R0, R89, RZ ;  /* 0x0000005900037224 */ /* 0x000fce00078e02ff */
.L_x_146:
[----:B------:R-:W-:Y:S05]  /*4360*/  BSYNC B1 ;  /* 0x0000000000017941 */ /* 0x000fea0003800000 */
.L_x_145:
[----:B------:R-:W-:Y:S01]  /*4370*/  @!P3 IMAD R79, R79, R88, R3 ;  /* 0x000000584f4fb224 */ /* 0x000fe200078e0203 */
[----:B------:R-:W-:Y:S04]  /*4380*/  BSSY B1, `(.L_x_147) ;  /* 0x0000006000017945 */ /* 0x000fe80003800000 */
[----:B------:R0:W-:Y:S01]  /*4390*/  @!P3 STG.E.U8 desc[UR36][R6.64+0x69], R79 ;  /* 0x0000694f0600b986 */ /* 0x0001e2000c101124 */
[----:B------:R-:W-:Y:S05]  /*43a0*/  @P5 BRA `(.L_x_148) ;  /* 0x00000000000c5947 */ /* 0x000fea0003800000 */
[----:B------:R-:W5:Y:S02]  /*43b0*/  LDG.E.U8 R100, desc[UR36][R8.64+0x70] ;  /* 0x0000702408647981 */ /* 0x000f64000c1e1100 */
[----:B-----5:R-:W-:-:S05]  /*43c0*/  PRMT R0, R100, 0x8880, RZ ;  /* 0x0000888064007816 */ /* 0x020fca00000000ff */
[----:B------:R-:W-:-:S07]  /*43d0*/  IMAD R3, R0, R89, RZ ;  /* 0x0000005900037224 */ /* 0x000fce00078e02ff */
.L_x_148:
[----:B------:R-:W-:Y:S05]  /*43e0*/  BSYNC B1 ;  /* 0x0000000000017941 */ /* 0x000fea0003800000 */
.L_x_147:
[----:B---3--:R-:W-:Y:S01]  /*43f0*/  @!P5 IMAD R13, R80, R88, R3 ;  /* 0x00000058500dd224 */ /* 0x008fe200078e0203 */
[----:B------:R-:W-:Y:S04]  /*4400*/  BSSY B1, `(.L_x_149) ;  /* 0x0000006000017945 */ /* 0x000fe80003800000 */
[----:B------:R3:W-:Y:S01]  /*4410*/  @!P5 STG.E.U8 desc[UR36][R4.64+0x70], R13 ;  /* 0x0000700d0400d986 */ /* 0x0007e2000c101124 */
[----:B------:R-:W-:Y:S05]  /*4420*/  @P2 BRA `(.L_x_150) ;  /* 0x00000000000c2947 */ /* 0x000fea0003800000 */
[----:B------:R-:W5:Y:S02]  /*4430*/  LDG.E.U8 R100, desc[UR36][R8.64+0x71] ;  /* 0x0000712408647981 */ /* 0x000f64000c1e1100 */
[----:B-----5:R-:W-:-:S05]  /*4440*/  PRMT R0, R100, 0x8880, RZ ;  /* 0x0000888064007816 */ /* 0x020fca00000000ff */
[----:B------:R-:W-:-:S07]  /*4450*/  IMAD R3, R0, R89, RZ ;  /* 0x0000005900037224 */ /* 0x000fce00078e02ff */
.L_x_150:
[----:B------:R-:W-:Y:S05]  /*4460*/  BSYNC B1 ;  /* 0x0000000000017941 */ /* 0x000fea0003800000 */
.L_x_149:
[----:B------:R-:W-:Y:S01]  /*4470*/  ISETP.LT.OR P4, PT, R19, 0x71, !P0 ;  /* 0x000000711300780c */ /* 0x000fe20004781670 */
[----:B------:R-:W-:Y:S01]  /*4480*/  @!P2 IMAD R81, R81, R88, R3 ;  /* 0x000000585151a224 */ /* 0x000fe200078e0203 */
[----:B------:R-:W-:Y:S01]  /*4490*/  BSSY B1, `(.L_x_151) ;  /* 0x000000a000017945 */ /* 0x000fe20003800000 */
[C---:B------:R-:W-:Y:S02]  /*44a0*/  ISETP.LT.OR P3, PT, R19.reuse, 0x72, !P0 ;  /* 0x000000721300780c */ /* 0x040fe40004761670 */
[C---:B------:R-:W-:Y:S01]  /*44b0*/  ISETP.LT.OR P5, PT, R19.reuse, 0x79, !P0 ;  /* 0x000000791300780c */ /* 0x040fe200047a1670 */
[----:B------:R0:W-:Y:S01]  /*44c0*/  @!P2 STG.E.U8 desc[UR36][R4.64+0x71], R81 ;  /* 0x000071510400a986 */ /* 0x0001e2000c101124 */
[C---:B------:R-:W-:Y:S02]  /*44d0*/  ISETP.LT.OR P2, PT, R19.reuse, 0x79, !P1 ;  /* 0x000000791300780c */ /* 0x040fe40004f41670 */
[----:B------:R-:W-:-:S04]  /*44e0*/  ISETP.LT.OR P1, PT, R19, 0x7a, !P1 ;  /* 0x0000007a1300780c */ /* 0x000fc80004f21670 */
[----:B------:R-:W-:Y:S09]  /*44f0*/  @P4 BRA `(.L_x_152) ;  /* 0x00000000000c4947 */ /* 0x000ff20003800000 */
[----:B------:R-:W5:Y:S02]  /*4500*/  LDG.E.U8 R100, desc[UR36][R10.64+0x70] ;  /* 0x000070240a647981 */ /* 0x000f64000c1e1100 */
[----:B-----5:R-:W-:-:S05]  /*4510*/  PRMT R0, R100, 0x8880, RZ ;  /* 0x0000888064007816 */ /* 0x020fca00000000ff */
[----:B------:R-:W-:-:S07]  /*4520*/  IMAD R3, R0, R89, RZ ;  /* 0x0000005900037224 */ /* 0x000fce00078e02ff */
.L_x_152:
[----:B------:R-:W-:Y:S05]  /*4530*/  BSYNC B1 ;  /* 0x0000000000017941 */ /* 0x000fea0003800000 */
.L_x_151:
[----:B---3--:R-:W-:Y:S01]  /*4540*/  @!P4 IMAD R13, R82, R88, R3 ;  /* 0x00000058520dc224 */ /* 0x008fe200078e0203 */
[----:B------:R-:W-:Y:S04]  /*4550*/  BSSY B1, `(.L_x_153) ;  /* 0x0000006000017945 */ /* 0x000fe80003800000 */
[----:B------:R3:W-:Y:S01]  /*4560*/  @!P4 STG.E.U8 desc[UR36][R6.64+0x70], R13 ;  /* 0x0000700d0600c986 */ /* 0x0007e2000c101124 */
[----:B------:R-:W-:Y:S05]  /*4570*/  @P3 BRA `(.L_x_154) ;  /* 0x00000000000c3947 */ /* 0x000fea0003800000 */
[----:B------:R-:W5:Y:S02]  /*4580*/  LDG.E.U8 R100, desc[UR36][R10.64+0x71] ;  /* 0x000071240a647981 */ /* 0x000f64000c1e1100 */
[----:B-----5:R-:W-:-:S05]  /*4590*/  PRMT R0, R100, 0x8880, RZ ;  /* 0x0000888064007816 */ /* 0x020fca00000000ff */
[----:B------:R-:W-:-:S07]  /*45a0*/  IMAD R3, R0, R89, RZ ;  /* 0x0000005900037224 */ /* 0x000fce00078e02ff */
.L_x_154:
[----:B------:R-:W-:Y:S05]  /*45b0*/  BSYNC B1 ;  /* 0x0000000000017941 */ /* 0x000fea0003800000 */
.L_x_153:
[----:B------:R-:W-:Y:S01]  /*45c0*/  @!P3 IMAD R83, R83, R88, R3 ;  /* 0x000000585353b224 */ /* 0x000fe200078e0203 */
[----:B------:R-:W-:Y:S04]  /*45d0*/  BSSY B1, `(.L_x_155) ;  /* 0x0000006000017945 */ /* 0x000fe80003800000 */
[----:B------:R0:W-:Y:S01]  /*45e0*/  @!P3 STG.E.U8 desc[UR36][R6.64+0x71], R83 ;  /* 0x000071530600b986 */ /* 0x0001e2000c101124 */
[----:B------:R-:W-:Y:S05]  /*45f0*/  @P2 BRA `(.L_x_156) ;  /* 0x00000000000c2947 */ /* 0x000fea0003800000 */
[----:B------:R-:W5:Y:S02]  /*4600*/  LDG.E.U8 R100, desc[UR36][R8.64+0x78] ;  /* 0x0000782408647981 */ /* 0x000f64000c1e1100 */
[----:B-----5:R-:W-:-:S05]  /*4610*/  PRMT R0, R100, 0x8880, RZ ;  /* 0x0000888064007816 */ /* 0x020fca00000000ff */
[----:B------:R-:W-:-:S07]  /*4620*/  IMAD R3, R0, R89, RZ ;  /* 0x0000005900037224 */ /* 0x000fce00078e02ff */
.L_x_156:
[----:B------:R-:W-:Y:S05]  /*4630*/  BSYNC B1 ;  /* 0x0000000000017941 */ /* 0x000fea0003800000 */
.L_x_155:
[----:B---3--:R-:W-:Y:S01]  /*4640*/  @!P2 IMAD R13, R84, R88, R3 ;  /* 0x00000058540da224 */ /* 0x008fe200078e0203 */
[----:B------:R-:W-:Y:S04]  /*4650*/  BSSY B1, `(.L_x_157) ;  /* 0x0000006000017945 */ /* 0x000fe80003800000 */
[----:B------:R3:W-:Y:S01]  /*4660*/  @!P2 STG.E.U8 desc[UR36][R4.64+0x78], R13 ;  /* 0x0000780d0400a986 */ /* 0x0007e2000c101124 */
[----:B------:R-:W-:Y:S05]  /*4670*/  @P1 BRA `(.L_x_158) ;  /* 0x00000000000c1947 */ /* 0x000fea0003800000 */
[----:B------:R-:W5:Y:S02]  /*4680*/  LDG.E.U8 R100, desc[UR36][R8.64+0x79] ;  /* 0x0000792408647981 */ /* 0x000f64000c1e1100 */
[----:B-----5:R-:W-:-:S05]  /*4690*/  PRMT R0, R100, 0x8880, RZ ;  /* 0x0000888064007816 */ /* 0x020fca00000000ff */
[----:B------:R-:W-:-:S07]  /*46a0*/  IMAD R3, R0, R89, RZ ;  /* 0x0000005900037224 */ /* 0x000fce00078e02ff */
.L_x_158:
[----:B------:R-:W-:Y:S05]  /*46b0*/  BSYNC B1 ;  /* 0x0000000000017941 */ /* 0x000fea0003800000 */
.L_x_157:
[----:B------:R-:W-:Y:S01]  /*46c0*/  @!P1 IMAD R85, R85, R88, R3 ;  /* 0x0000005855559224 */ /* 0x000fe200078e0203 */
[----:B------:R-:W-:Y:S04]  /*46d0*/  BSSY B1, `(.L_x_159) ;  /* 0x0000006000017945 */ /* 0x000fe80003800000 */
[----:B------:R0:W-:Y:S01]  /*46e0*/  @!P1 STG.E.U8 desc[UR36][R4.64+0x79], R85 ;  /* 0x0000795504009986 */ /* 0x0001e2000c101124 */
[----:B------:R-:W-:Y:S05]  /*46f0*/  @P5 BRA `(.L_x_160) ;  /* 0x00000000000c5947 */ /* 0x000fea0003800000 */
[----:B------:R-:W5:Y:S02]  /*4700*/  LDG.E.U8 R100, desc[UR36][R10.64+0x78] ;  /* 0x000078240a647981 */ /* 0x000f64000c1e1100 */
[----:B-----5:R-:W-:-:S05]  /*4710*/  PRMT R0, R100, 0x8880, RZ ;  /* 0x0000888064007816 */ /* 0x020fca00000000ff */
[----:B------:R-:W-:-:S07]  /*4720*/  IMAD R3, R0, R89, RZ ;  /* 0x0000005900037224 */ /* 0x000fce00078e02ff */
.L_x_160:
[----:B------:R-:W-:Y:S05]  /*4730*/  BSYNC B1 ;  /* 0x0000000000017941 */ /* 0x000fea0003800000 */
.L_x_159:
[----:B0123--:R-:W-:Y:S01]  /*4740*/  @!P5 IMAD R5, R86, R88, R3 ;  /* 0x000000585605d224 */ /* 0x00ffe200078e0203 */
[----:B------:R-:W-:Y:S01]  /*4750*/  ISETP.LT.OR P0, PT, R19, 0x7a, !P0 ;  /* 0x0000007a1300780c */ /* 0x000fe20004701670 */
[----:B------:R-:W-:Y:S03]  /*4760*/  BSSY B1, `(.L_x_161) ;  /* 0x0000006000017945 */ /* 0x000fe60003800000 */
[----:B------:R0:W-:Y:S09]  /*4770*/  @!P5 STG.E.U8 desc[UR36][R6.64+0x78], R5 ;  /* 0x000078050600d986 */ /* 0x0001f2000c101124 */
[----:B------:R-:W-:Y:S05]  /*4780*/  @P0 BRA `(.L_x_162) ;  /* 0x00000000000c0947 */ /* 0x000fea0003800000 */
[----:B------:R-:W2:Y:S02]  /*4790*/  LDG.E.U8 R100, desc[UR36][R10.64+0x79] ;  /* 0x000079240a647981 */ /* 0x000ea4000c1e1100 */
[----:B--2---:R-:W-:-:S05]  /*47a0*/  PRMT R0, R100, 0x8880, RZ ;  /* 0x0000888064007816 */ /* 0x004fca00000000ff */
[----:B------:R-:W-:-:S07]  /*47b0*/  IMAD R3, R0, R89, RZ ;  /* 0x0000005900037224 */ /* 0x000fce00078e02ff */
.L_x_162:
[----:B------:R-:W-:Y:S05]  /*47c0*/  BSYNC B1 ;  /* 0x0000000000017941 */ /* 0x000fea0003800000 */
.L_x_161:
[----:B------:R-:W-:Y:S01]  /*47d0*/  IMAD R3, R87, R88, R3 ;  /* 0x0000005857037224 */ /* 0x000fe200078e0203 */
[----:B------:R-:W-:Y:S06]  /*47e0*/  @P0 BRA `(.L_x_163) ;  /* 0x0000000c00100947 */ /* 0x000fec0003800000 */
[----:B------:R1:W-:Y:S01]  /*47f0*/  STG.E.U8 desc[UR36][R6.64+0x79], R3 ;  /* 0x0000790306007986 */ /* 0x0003e2000c101124 */
[----:B------:R-:W-:Y:S05]  /*4800*/  BRA `(.L_x_163) ;  /* 0x0000000c00087947 */ /* 0x000fea0003800000 */
.L_x_34:
[C---:B------:R-:W-:Y:S02]  /*4810*/  ISETP.GE.AND P1, PT, R20.reuse, 0x1, PT ;  /* 0x000000011400780c */ /* 0x040fe40003f26270 */
[----:B------:R-:W-:Y:S02]  /*4820*/  ISETP.GE.AND P0, PT, R20, 0x9, PT ;  /* 0x000000091400780c */ /* 0x000fe40003f06270 */
[C---:B------:R-:W-:Y:S02]  /*4830*/  ISETP.LT.OR P4, PT, R19.reuse, 0x1, !P1 ;  /* 0x000000011300780c */ /* 0x040fe40004f81670 */
[C---:B------:R-:W-:Y:S02]  /*4840*/  ISETP.LT.OR P3, PT, R19.reuse, 0x2, !P1 ;  /* 0x000000021300780c */ /* 0x040fe40004f61670 */
[C---:B------:R-:W-:Y:S02]  /*4850*/  ISETP.LT.OR P2, PT, R19.reuse, 0x1, !P0 ;  /* 0x000000011300780c */ /* 0x040fe40004741670 */
[----:B------:R-:W-:-:S07]  /*4860*/  ISETP.LT.OR P5, PT, R19, 0x2, !P0 ;  /* 0x000000021300780c */ /* 0x000fce00047a1670 */
[-C--:B------:R-:W-:Y:S02]  /*4870*/  @!P4 IMAD R3, R24, R88.reuse, RZ ;  /* 0x000000581803c224 */ /* 0x080fe400078e02ff */
[-C--:B------:R-:W-:Y:S02]  /*4880*/  @!P3 IMAD R25, R25, R88.reuse, RZ ;  /* 0x000000581919b224 */ /* 0x080fe400078e02ff */
[-C--:B------:R-:W-:Y:S01]  /*4890*/  @!P2 IMAD R9, R26, R88.reuse, RZ ;  /* 0x000000581a09a224 */ /* 0x080fe200078e02ff */
[----:B------:R0:W-:Y:S01]  /*48a0*/  @!P4 STG.E.U8 desc[UR36][R4.64], R3 ;  /* 0x000000030400c986 */ /* 0x0001e2000c101124 */
[----:B------:R-:W-:Y:S01]  /*48b0*/  ISETP.LT.OR P4, PT, R19, 0x9, !P1 ;  /* 0x000000091300780c */ /* 0x000fe20004f81670 */
[----:B------:R-:W-:Y:S02]  /*48c0*/  @!P5 IMAD R27, R27, R88, RZ ;  /* 0x000000581b1bd224 */ /* 0x000fe400078e02ff */
[----:B------:R-:W-:Y:S01]  /*48d0*/  @!P3 STG.E.U8 desc[UR36][R4.64+0x1], R25 ;  /* 0x000001190400b986 */ /* 0x000fe2000c101124 */
[----:B------:R-:W-:-:S03]  /*48e0*/  ISETP.LT.OR P3, PT, R19, 0xa, !P1 ;  /* 0x0000000a1300780c */ /* 0x000fc60004f61670 */
[----:B------:R1:W-:Y:S01]  /*48f0*/  @!P2 STG.E.U8 desc[UR36][R6.64], R9 ;  /* 0x000000090600a986 */ /* 0x0003e2000c101124 */
[----:B------:R-:W-:-:S03]  /*4900*/  ISETP.LT.OR P2, PT, R19, 0x9, !P0 ;  /* 0x000000091300780c */ /* 0x000fc60004741670 */
[----:B------:R-:W-:Y:S01]  /*4910*/  @!P5 STG.E.U8 desc[UR36][R6.64+0x1], R27 ;  /* 0x0000011b0600d986 */ /* 0x000fe2000c101124 */
[----:B------:R-:W-:Y:S01]  /*4920*/  ISETP.LT.OR P5, PT, R19, 0xa, !P0 ;  /* 0x0000000a1300780c */ /* 0x000fe200047a1670 */
[----:B------:R-:W-:-:S04]  /*4930*/  @!P4 IMAD R11, R28, R88, RZ ;  /* 0x000000581c0bc224 */ /* 0x000fc800078e02ff */
[-C--:B------:R-:W-:Y:S01]  /*4940*/  @!P3 IMAD R29, R29, R88.reuse, RZ ;  /* 0x000000581d1db224 */ /* 0x080fe200078e02ff */
[----:B------:R-:W-:Y:S01]  /*4950*/  @!P4 STG.E.U8 desc[UR36][R4.64+0x8], R11 ;  /* 0x0000080b0400c986 */ /* 0x000fe2000c101124 */
[C---:B------:R-:W-:Y:S02]  /*4960*/  ISETP.LT.OR P4, PT, R19.reuse, 0x11, !P1 ;  /* 0x000000111300780c */ /* 0x040fe40004f81670 */
[-C--:B0-----:R-:W-:Y:S01]  /*4970*/  @!P2 IMAD R3, R30, R88.reuse, RZ ;  /* 0x000000581e03a224 */ /* 0x081fe200078e02ff */
[----:B------:R-:W-:Y:S01]  /*4980*/  @!P3 STG.E.U8 desc[UR36][R4.64+0x9], R29 ;  /* 0x0000091d0400b986 */ /* 0x000fe2000c101124 */
[----:B------:R-:W-:Y:S02]  /*4990*/  ISETP.LT.OR P3, PT, R19, 0x12, !P1 ;  /* 0x000000121300780c */ /* 0x000fe40004f61670 */
[----:B------:R-:W-:Y:S01]  /*49a0*/  @!P5 IMAD R31, R31, R88, RZ ;  /* 0x000000581f1fd224 */ /* 0x000fe200078e02ff */
[----:B------:R0:W-:Y:S01]  /*49b0*/  @!P2 STG.E.U8 desc[UR36][R6.64+0x8], R3 ;  /* 0x000008030600a986 */ /* 0x0001e2000c101124 */
[----:B------:R-:W-:-:S03]  /*49c0*/  ISETP.LT.OR P2, PT, R19, 0x11, !P0 ;  /* 0x000000111300780c */ /* 0x000fc60004741670 */
[----:B------:R-:W-:Y:S01]  /*49d0*/  @!P5 STG.E.U8 desc[UR36][R6.64+0x9], R31 ;  /* 0x0000091f0600d986 */ /* 0x000fe2000c101124 */
[----:B------:R-:W-:Y:S01]  /*49e0*/  ISETP.LT.OR P5, PT, R19, 0x12, !P0 ;  /* 0x000000121300780c */ /* 0x000fe200047a1670 */
[----:B-1----:R-:W-:-:S04]  /*49f0*/  @!P4 IMAD R9, R32, R88, RZ ;  /* 0x000000582009c224 */ /* 0x002fc800078e02ff */
        /* <DEDUP_REMOVED lines=109> */
[----:B------:R1:W-:Y:S01]  /*50d0*/  @!P4 STG.E.U8 desc[UR36][R4.64+0x58], R11 ;  /* 0x0000580b0400c986 */ /* 0x0003e2000c101124 */
        /* <DEDUP_REMOVED lines=13> */
[-C--:B-1----:R-:W-:Y:S01]  /*51b0*/  @!P2 IMAD R11, R74, R88.reuse, RZ ;  /* 0x000000584a0ba224 */ /* 0x082fe200078e02ff */
[----:B------:R-:W-:Y:S01]  /*51c0*/  @!P3 STG.E.U8 desc[UR36][R4.64+0x61], R73 ;  /* 0x000061490400b986 */ /* 0x000fe2000c101124 */
[----:B------:R-:W-:Y:S02]  /*51d0*/  ISETP.LT.OR P3, PT, R19, 0x6a, !P1 ;  /* 0x0000006a1300780c */ /* 0x000fe40004f61670 */
[----:B------:R-:W-:Y:S01]  /*51e0*/  @!P5 IMAD R75, R75, R88, RZ ;  /* 0x000000584b4bd224 */ /* 0x000fe200078e02ff */
[----:B------:R1:W-:Y:S01]  /*51f0*/  @!P2 STG.E.U8 desc[UR36][R6.64+0x60], R11 ;  /* 0x0000600b0600a986 */ /* 0x0003e2000c101124 */
[----:B------:R-:W-:-:S03]  /*5200*/  ISETP.LT.OR P2, PT, R19, 0x69, !P0 ;  /* 0x000000691300780c */ /* 0x000fc60004741670 */
[----:B------:R-:W-:Y:S01]  /*5210*/  @!P5 STG.E.U8 desc[UR36][R6.64+0x61], R75 ;  /* 0x0000614b0600d986 */ /* 0x000fe2000c101124 */
[----:B------:R-:W-:Y:S01]  /*5220*/  ISETP.LT.OR P5, PT, R19, 0x6a, !P0 ;  /* 0x0000006a1300780c */ /* 0x000fe200047a1670 */
[----:B0-----:R-:W-:-:S04]  /*5230*/  @!P4 IMAD R3, R76, R88, RZ ;  /* 0x000000584c03c224 */ /* 0x001fc800078e02ff */
[-C--:B------:R-:W-:Y:S01]  /*5240*/  @!P3 IMAD R77, R77, R88.reuse, RZ ;  /* 0x000000584d4db224 */ /* 0x080fe200078e02ff */
[----:B------:R0:W-:Y:S01]  /*5250*/  @!P4 STG.E.U8 desc[UR36][R4.64+0x68], R3 ;  /* 0x000068030400c986 */ /* 0x0001e2000c101124 */
[C---:B------:R-:W-:Y:S02]  /*5260*/  ISETP.LT.OR P4, PT, R19.reuse, 0x72, !P1 ;  /* 0x000000721300780c */ /* 0x040fe40004f81670 */
[-C--:B--2---:R-:W-:Y:S01]  /*5270*/  @!P2 IMAD R9, R78, R88.reuse, RZ ;  /* 0x000000584e09a224 */ /* 0x084fe200078e02ff */
[----:B------:R-:W-:Y:S01]  /*5280*/  @!P3 STG.E.U8 desc[UR36][R4.64+0x69], R77 ;  /* 0x0000694d0400b986 */ /* 0x000fe2000c101124 */
[----:B------:R-:W-:Y:S02]  /*5290*/  ISETP.LT.OR P3, PT, R19, 0x71, !P1 ;  /* 0x000000711300780c */ /* 0x000fe40004f61670 */
[----:B------:R-:W-:Y:S01]  /*52a0*/  @!P5 IMAD R79, R79, R88, RZ ;  /* 0x000000584f4fd224 */ /* 0x000fe200078e02ff */
[----:B------:R-:W-:Y:S01]  /*52b0*/  @!P2 STG.E.U8 desc[UR36][R6.64+0x68], R9 ;  /* 0x000068090600a986 */ /* 0x000fe2000c101124 */
[----:B------:R-:W-:-:S03]  /*52c0*/  ISETP.LT.OR P2, PT, R19, 0x71, !P0 ;  /* 0x000000711300780c */ /* 0x000fc60004741670 */
[----:B------:R-:W-:Y:S01]  /*52d0*/  @!P5 STG.E.U8 desc[UR36][R6.64+0x69], R79 ;  /* 0x0000694f0600d986 */ /* 0x000fe2000c101124 */
[----:B------:R-:W-:Y:S01]  /*52e0*/  ISETP.LT.OR P5, PT, R19, 0x79, !P0 ;  /* 0x000000791300780c */ /* 0x000fe200047a1670 */
[----:B------:R-:W-:-:S04]  /*52f0*/  @!P4 IMAD R81, R81, R88, RZ ;  /* 0x000000585151c224 */ /* 0x000fc800078e02ff */
[-C--:B-1----:R-:W-:Y:S01]  /*5300*/  @!P3 IMAD R11, R80, R88.reuse, RZ ;  /* 0x00000058500bb224 */ /* 0x082fe200078e02ff */
[----:B------:R-:W-:Y:S01]  /*5310*/  @!P4 STG.E.U8 desc[UR36][R4.64+0x71], R81 ;  /* 0x000071510400c986 */ /* 0x000fe2000c101124 */
[C---:B------:R-:W-:Y:S02]  /*5320*/  ISETP.LT.OR P4, PT, R19.reuse, 0x72, !P0 ;  /* 0x000000721300780c */ /* 0x040fe40004781670 */
[C---:B------:R-:W-:Y:S01]  /*5330*/  ISETP.LT.OR P0, PT, R19.reuse, 0x7a, !P0 ;  /* 0x0000007a1300780c */ /* 0x040fe20004701670 */
[----:B------:R1:W-:Y:S01]  /*5340*/  @!P3 STG.E.U8 desc[UR36][R4.64+0x70], R11 ;  /* 0x0000700b0400b986 */ /* 0x0003e2000c101124 */
[C---:B------:R-:W-:Y:S01]  /*5350*/  ISETP.LT.OR P3, PT, R19.reuse, 0x79, !P1 ;  /* 0x000000791300780c */ /* 0x040fe20004f61670 */
[----:B0-----:R-:W-:Y:S01]  /*5360*/  @!P2 IMAD R3, R82, R88, RZ ;  /* 0x000000585203a224 */ /* 0x001fe200078e02ff */
[----:B------:R-:W-:-:S04]  /*5370*/  ISETP.LT.OR P1, PT, R19, 0x7a, !P1 ;  /* 0x0000007a1300780c */ /* 0x000fc80004f21670 */
[----:B------:R2:W-:Y:S03]  /*5380*/  @!P2 STG.E.U8 desc[UR36][R6.64+0x70], R3 ;  /* 0x000070030600a986 */ /* 0x0005e6000c101124 */
[-C--:B------:R-:W-:Y:S02]  /*5390*/  @!P4 IMAD R83, R83, R88.reuse, RZ ;  /* 0x000000585353c224 */ /* 0x080fe400078e02ff */
[-C--:B-1----:R-:W-:Y:S02]  /*53a0*/  @!P5 IMAD R11, R86, R88.reuse, RZ ;  /* 0x00000058560bd224 */ /* 0x082fe400078e02ff */
[-C--:B------:R-:W-:Y:S01]  /*53b0*/  @!P3 IMAD R9, R84, R88.reuse, RZ ;  /* 0x000000585409b224 */ /* 0x080fe200078e02ff */
[----:B------:R2:W-:Y:S01]  /*53c0*/  @!P4 STG.E.U8 desc[UR36][R6.64+0x71], R83 ;  /* 0x000071530600c986 */ /* 0x0005e2000c101124 */
[-C--:B------:R-:W-:Y:S02]  /*53d0*/  @!P1 IMAD R85, R85, R88.reuse, RZ ;  /* 0x0000005855559224 */ /* 0x080fe400078e02ff */
[----:B------:R-:W-:Y:S01]  /*53e0*/  @!P0 IMAD R87, R87, R88, RZ ;  /* 0x0000005857578224 */ /* 0x000fe200078e02ff */
[----:B------:R2:W-:Y:S04]  /*53f0*/  @!P3 STG.E.U8 desc[UR36][R4.64+0x78], R9 ;  /* 0x000078090400b986 */ /* 0x0005e8000c101124 */
[----:B------:R2:W-:Y:S04]  /*5400*/  @!P1 STG.E.U8 desc[UR36][R4.64+0x79], R85 ;  /* 0x0000795504009986 */ /* 0x0005e8000c101124 */
[----:B------:R2:W-:Y:S04]  /*5410*/  @!P5 STG.E.U8 desc[UR36][R6.64+0x78], R11 ;  /* 0x0000780b0600d986 */ /* 0x0005e8000c101124 */
[----:B------:R2:W-:Y:S02]  /*5420*/  @!P0 STG.E.U8 desc[UR36][R6.64+0x79], R87 ;  /* 0x0000795706008986 */ /* 0x0005e4000c101124 */
.L_x_163:
[----:B------:R-:W-:Y:S05]  /*5430*/  BSYNC B0 ;  /* 0x0000000000007941 */ /* 0x000fea0003800000 */
.L_x_33:
[----:B0-2---:R-:W2:Y:S01]  /*5440*/  LDL.64 R4, [R1] ;  /* 0x0000000001047983 */ /* 0x005ea20000100a00 */
[----:B------:R-:W-:Y:S01]  /*5450*/  ULDC.64 UR4, c[0x0][0x650] ;  /* 0x0001940000047ab9 */ /* 0x000fe20000000a00 */
[----:B------:R-:W-:Y:S02]  /*5460*/  IMAD.U32 R0, RZ, RZ, UR44 ;  /* 0x0000002cff007e24 */ /* 0x000fe4000f8e00ff */
[----:B------:R-:W-:Y:S02]  /*5470*/  IMAD.MOV.U32 R22, RZ, RZ, -0x1 ;  /* 0xffffffffff167424 */ /* 0x000fe400078e00ff */
[----:B------:R0:W-:Y:S01]  /*5480*/  SYNCS.ARRIVE.TRANS64.A1T0 RZ, [R0+UR46], RZ ;  /* 0x000000ff00ff79a7 */ /* 0x0001e2000810002e */
[----:B------:R-:W-:Y:S02]  /*5490*/  IMAD.MOV.U32 R19, RZ, RZ, -0x1 ;  /* 0xffffffffff137424 */ /* 0x000fe400078e00ff */
[----:B------:R-:W-:Y:S01]  /*54a0*/  IMAD.MOV.U32 R18, RZ, RZ, -0x1 ;  /* 0xffffffffff127424 */ /* 0x000fe200078e00ff */
[----:B0-----:R-:W-:-:S02]  /*54b0*/  PRMT R0, RZ, 0x7610, R0 ;  /* 0x00007610ff007816 */ /* 0x001fc40000000000 */
[----:B--2---:R-:W-:-:S05]  /*54c0*/  LEA R16, P0, R4, R16, 0x1 ;  /* 0x0000001004107211 */ /* 0x004fca00078008ff */
[----:B------:R-:W-:Y:S01]  /*54d0*/  IMAD.X R17, R96, 0x1, R17, P0 ;  /* 0x0000000160117824 */ /* 0x000fe200000e0611 */
[----:B------:R-:W-:-:S04]  /*54e0*/  ISETP.GE.U32.AND P0, PT, R16, UR4, PT ;  /* 0x0000000410007c0c */ /* 0x000fc8000bf06070 */
[----:B------:R-:W-:-:S13]  /*54f0*/  ISETP.GE.U32.AND.EX P0, PT, R17, UR5, PT, P0 ;  /* 0x0000000511007c0c */ /* 0x000fda000bf06100 */
[----:B------:R-:W-:Y:S05]  /*5500*/  @P0 BRA `(.L_x_164) ;  /* 0x00000004004c0947 */ /* 0x000fea0003800000 */
[----:B------:R-:W0:Y:S01]  /*5510*/  LDC.64 R10, c[0x0][0x628] ;  /* 0x00018a00ff0a7b82 */ /* 0x000e220000000a00 */
[----:B------:R-:W2:Y:S01]  /*5520*/  S2R R12, SR_CTAID.X ;  /* 0x00000000000c7919 */ /* 0x000ea20000002500 */
[----:B------:R-:W-:Y:S02]  /*5530*/  IMAD.MOV.U32 R8, RZ, RZ, R16 ;  /* 0x000000ffff087224 */ /* 0x000fe400078e0010 */
[----:B------:R-:W-:Y:S01]  /*5540*/  IMAD.MOV.U32 R9, RZ, RZ, R17 ;  /* 0x000000ffff097224 */ /* 0x000fe200078e0011 */
[----:B------:R-:W3:Y:S03]  /*5550*/  S2R R19, SR_CTAID.Y ;  /* 0x0000000000137919 */ /* 0x000ee60000002600 */
[----:B------:R-:W1:Y:S08]  /*5560*/  LDC R0, c[0x0][0x630] ;  /* 0x00018c00ff007b82 */ /* 0x000e700000000800 */
[----:B------:R-:W1:Y:S01]  /*5570*/  LDC.64 R14, c[0x0][0x620] ;  /* 0x00018800ff0e7b82 */ /* 0x000e620000000a00 */
[----:B0-----:R-:W-:-:S04]  /*5580*/  ISETP.NE.U32.AND P0, PT, R10, RZ, PT ;  /* 0x000000ff0a00720c */ /* 0x001fc80003f05070 */
[----:B------:R-:W-:-:S13]  /*5590*/  ISETP.NE.AND.EX P0, PT, R11, RZ, PT, P0 ;  /* 0x000000ff0b00720c */ /* 0x000fda0003f05300 */
[----:B-123--:R-:W-:Y:S05]  /*55a0*/  @!P0 BRA `(.L_x_165) ;  /* 0x0000000000288947 */ /* 0x00efea0003800000 */
[----:B------:R-:W0:Y:S02]  /*55b0*/  LDC R3, c[0x0][0x634] ;  /* 0x00018d00ff037b82 */ /* 0x000e240000000800 */
[----:B0-----:R-:W-:-:S05]  /*55c0*/  IADD3 R3, P0, R16, R3, RZ ;  /* 0x0000000310037210 */ /* 0x001fca0007f1e0ff */
[----:B------:R-:W-:-:S04]  /*55d0*/  IMAD.X R13, RZ, RZ, R17, P0 ;  /* 0x000000ffff0d7224 */ /* 0x000fc800000e0611 */
[----:B------:R-:W-:-:S04]  /*55e0*/  IMAD.WIDE.U32 R4, R13, R10, RZ ;  /* 0x0000000a0d047225 */ /* 0x000fc800078e00ff */
[----:B----4-:R-:W-:-:S04]  /*55f0*/  IMAD.WIDE.U32 R6, P0, R3, R11, R4 ;  /* 0x0000000b03067225 */ /* 0x010fc80007800004 */
[----:B------:R-:W-:-:S04]  /*5600*/  IMAD.WIDE.U32 R4, R3, R10, RZ ;  /* 0x0000000a03047225 */ /* 0x000fc800078e00ff */
[----:B------:R-:W-:Y:S01]  /*5610*/  IMAD.X R9, RZ, RZ, RZ, P0 ;  /* 0x000000ffff097224 */ /* 0x000fe200000e06ff */
[----:B------:R-:W-:Y:S01]  /*5620*/  IADD3 RZ, P0, R5, R6, RZ ;  /* 0x0000000605ff7210 */ /* 0x000fe20007f1e0ff */
[----:B------:R-:W-:-:S04]  /*5630*/  IMAD.MOV.U32 R8, RZ, RZ, R7 ;  /* 0x000000ffff087224 */ /* 0x000fc800078e0007 */
[----:B------:R-:W-:-:S08]  /*5640*/  IMAD.WIDE.U32.X R8, R13, R11, R8, P0 ;  /* 0x0000000b0d087225 */ /* 0x000fd000000e0408 */
.L_x_165:
[-CC-:B------:R-:W-:Y:S01]  /*5650*/  SHF.R.U64 R18, R8, R0.reuse, R9.reuse ;  /* 0x0000000008127219 */ /* 0x180fe20000001209 */
[----:B------:R-:W0:Y:S01]  /*5660*/  LDC.64 R24, c[0x0][0x640] ;  /* 0x00019000ff187b82 */ /* 0x000e220000000a00 */
[----:B------:R-:W-:Y:S01]  /*5670*/  SHF.R.U32.HI R0, RZ, R0, R9 ;  /* 0x00000000ff007219 */ /* 0x000fe20000011609 */
[----:B------:R-:W-:Y:S01]  /*5680*/  ULDC UR4, c[0x0][0x150] ;  /* 0x0000540000047ab9 */ /* 0x000fe20000000800 */
[----:B------:R-:W-:Y:S02]  /*5690*/  IADD3 R3, P0, RZ, -R18, RZ ;  /* 0x80000012ff037210 */ /* 0x000fe40007f1e0ff */
[----:B----4-:R-:W-:-:S03]  /*56a0*/  I2FP.F32.U32 R7, R12 ;  /* 0x0000000c00077245 */ /* 0x010fc60000201000 */
[----:B------:R-:W1:Y:S01]  /*56b0*/  LDC R6, c[0x0][0x618] ;  /* 0x00018600ff067b82 */ /* 0x000e620000000800 */
[----:B------:R-:W-:Y:S02]  /*56c0*/  IMAD.X R5, RZ, RZ, ~R0, P0 ;  /* 0x000000ffff057224 */ /* 0x000fe400000e0e00 */
[----:B------:R-:W-:Y:S01]  /*56d0*/  FMUL R7, R7, UR4 ;  /* 0x0000000407077c20 */ /* 0x000fe20008400000 */
[----:B------:R-:W-:Y:S01]  /*56e0*/  ULDC UR4, c[0x0][0x154] ;  /* 0x0000550000047ab9 */ /* 0x000fe20000000800 */
[-C--:B------:R-:W-:Y:S02]  /*56f0*/  IMAD R0, R5, R14.reuse, RZ ;  /* 0x0000000e05007224 */ /* 0x080fe400078e02ff */
[C---:B------:R-:W-:Y:S01]  /*5700*/  IMAD.WIDE.U32 R4, R3.reuse, R14, R16 ;  /* 0x0000000e03047225 */ /* 0x040fe200078e0010 */
[----:B------:R-:W2:Y:S01]  /*5710*/  LDC R8, c[0x0][0x608] ;  /* 0x00018200ff087b82 */ /* 0x000ea20000000800 */
[----:B------:R-:W3:Y:S02]  /*5720*/  F2I.U32.TRUNC.NTZ R7, R7 ;  /* 0x0000000700077305 */ /* 0x000ee4000020f000 */
[----:B------:R-:W-:Y:S01]  /*5730*/  IMAD R3, R3, R15, R0 ;  /* 0x0000000f03037224 */ /* 0x000fe200078e0200 */
[----:B------:R-:W-:-:S03]  /*5740*/  I2FP.F32.U32 R0, R19 ;  /* 0x0000001300007245 */ /* 0x000fc60000201000 */
[----:B------:R-:W-:Y:S01]  /*5750*/  IMAD.IADD R3, R5, 0x1, R3 ;  /* 0x0000000105037824 */ /* 0x000fe200078e0203 */
[----:B------:R-:W4:Y:S01]  /*5760*/  LDC R11, c[0x0][0x658] ;  /* 0x00019600ff0b7b82 */ /* 0x000f220000000800 */
[----:B0-----:R-:W-:-:S04]  /*5770*/  ISETP.NE.U32.AND P0, PT, R24, RZ, PT ;  /* 0x000000ff1800720c */ /* 0x001fc80003f05070 */
[----:B------:R-:W-:-:S03]  /*5780*/  ISETP.NE.AND.EX P0, PT, R25, RZ, PT, P0 ;  /* 0x000000ff1900720c */ /* 0x000fc60003f05300 */
[----:B------:R-:W0:Y:S01]  /*5790*/  LDC R9, c[0x0][0x144] ;  /* 0x00005100ff097b82 */ /* 0x000e220000000800 */
[-C--:B-1----:R-:W-:Y:S01]  /*57a0*/  SHF.R.U64 R10, R4, R6.reuse, R3 ;  /* 0x00000006040a7219 */ /* 0x082fe20000001203 */
[----:B---3--:R-:W-:Y:S01]  /*57b0*/  IMAD.MOV R7, RZ, RZ, -R7 ;  /* 0x000000ffff077224 */ /* 0x008fe200078e0a07 */
[----:B------:R-:W-:Y:S01]  /*57c0*/  SHF.R.U32.HI R3, RZ, R6, R3 ;  /* 0x00000006ff037219 */ /* 0x000fe20000011603 */
[----:B------:R-:W-:-:S04]  /*57d0*/  FMUL R6, R0, UR4 ;  /* 0x0000000400067c20 */ /* 0x000fc80008400000 */
[----:B------:R-:W1:Y:S01]  /*57e0*/  LDC R20, c[0x0][0x148] ;  /* 0x00005200ff147b82 */ /* 0x000e620000000800 */
[----:B------:R3:W0:Y:S01]  /*57f0*/  F2I.U32.TRUNC.NTZ R14, R6 ;  /* 0x00000006000e7305 */ /* 0x000622000020f000 */
[-CC-:B--2---:R-:W-:Y:S02]  /*5800*/  SHF.R.U64 R13, R10, R8.reuse, R3.reuse ;  /* 0x000000080a0d7219 */ /* 0x184fe40000001203 */
[----:B------:R-:W-:-:S04]  /*5810*/  SHF.R.U32.HI R0, RZ, R8, R3 ;  /* 0x00000008ff007219 */ /* 0x000fc80000011603 */
[----:B------:R-:W2:Y:S01]  /*5820*/  LDC R21, c[0x0][0x648] ;  /* 0x00019200ff157b82 */ /* 0x000ea20000000800 */
[-CC-:B----4-:R-:W-:Y:S02]  /*5830*/  SHF.R.U64 R15, R13, R11.reuse, R0.reuse ;  /* 0x0000000b0d0f7219 */ /* 0x190fe40000001200 */
[----:B------:R-:W-:-:S03]  /*5840*/  SHF.R.U32.HI R5, RZ, R11, R0 ;  /* 0x0000000bff057219 */ /* 0x000fc60000011600 */
[----:B------:R-:W-:Y:S02]  /*5850*/  IMAD.MOV.U32 R4, RZ, RZ, R15 ;  /* 0x000000ffff047224 */ /* 0x000fe400078e000f */
[----:B------:R-:W4:Y:S01]  /*5860*/  LDC R26, c[0x0][0x638] ;  /* 0x00018e00ff1a7b82 */ /* 0x000f220000000800 */
[----:B0-----:R-:W-:-:S07]  /*5870*/  IMAD R22, R9, R7, R12 ;  /* 0x0000000709167224 */ /* 0x001fce00078e020c */
[----:B------:R-:W0:Y:S08]  /*5880*/  LDC R27, c[0x0][0x610] ;  /* 0x00018400ff1b7b82 */ /* 0x000e300000000800 */
[----:B------:R-:W0:Y:S01]  /*5890*/  LDC R28, c[0x0][0x600] ;  /* 0x00018000ff1c7b82 */ /* 0x000e220000000800 */
[----:B-123--:R-:W-:Y:S05]  /*58a0*/  @!P0 BRA `(.L_x_166) ;  /* 0x0000000000288947 */ /* 0x00efea0003800000 */
[----:B------:R-:W1:Y:S02]  /*58b0*/  LDC R0, c[0x0][0x64c] ;  /* 0x00019300ff007b82 */ /* 0x000e640000000800 */
[----:B-1----:R-:W-:-:S05]  /*58c0*/  IADD3 R3, P0, R15, R0, RZ ;  /* 0x000000000f037210 */ /* 0x002fca0007f1e0ff */
        /* <DEDUP_REMOVED lines=8> */
.L_x_166:
[----:B------:R-:W-:Y:S01]  /*5950*/  ISETP.NE.AND P0, PT, R2, 0x1, PT ;  /* 0x000000010200780c */ /* 0x000fe20003f05270 */
[----:B------:R-:W-:Y:S01]  /*5960*/  IMAD.MOV R14, RZ, RZ, -R14 ;  /* 0x000000ffff0e7224 */ /* 0x000fe200078e0a0e */
[----:B------:R-:W-:Y:S02]  /*5970*/  SHF.R.U64 R0, R4, R21, R5 ;  /* 0x0000001504007219 */ /* 0x000fe40000001205 */
[----:B------:R-:W-:Y:S02]  /*5980*/  LOP3.LUT R3, R13, R98, RZ, 0xc0, !PT ;  /* 0x000000620d037212 */ /* 0x000fe400078ec0ff */
[----:B------:R-:W-:Y:S01]  /*5990*/  LOP3.LUT R5, R10, R97, RZ, 0xc0, !PT ;  /* 0x000000610a057212 */ /* 0x000fe200078ec0ff */
[----:B------:R-:W-:Y:S02]  /*59a0*/  IMAD.MOV R4, RZ, RZ, -R0 ;  /* 0x000000ffff047224 */ /* 0x000fe400078e0a00 */
[----:B------:R-:W-:Y:S02]  /*59b0*/  IMAD R3, R94, R0, R3 ;  /* 0x000000005e037224 */ /* 0x000fe400078e0203 */
[----:B----4-:R-:W-:-:S02]  /*59c0*/  IMAD R0, R4, R26, R15 ;  /* 0x0000001a04007224 */ /* 0x010fc400078e020f */
[----:B------:R-:W-:Y:S02]  /*59d0*/  @P0 IMAD R22, R20, R14, R19 ;  /* 0x0000000e14160224 */ /* 0x000fe400078e0213 */
[----:B------:R-:W-:Y:S02]  /*59e0*/  IMAD.MOV.U32 R4, RZ, RZ, 0x1 ;  /* 0x00000001ff047424 */ /* 0x000fe400078e00ff */
[----:B0-----:R-:W-:Y:S02]  /*59f0*/  IMAD R22, R3, R27, R22 ;  /* 0x0000001b03167224 */ /* 0x001fe400078e0216 */
[----:B------:R-:W-:Y:S01]  /*5a00*/  IMAD R3, R0, R28, R5 ;  /* 0x0000001c00037224 */ /* 0x000fe200078e0205 */
[----:B------:R-:W-:-:S04]  /*5a10*/  PRMT R0, R4, 0x7610, R0 ;  /* 0x0000761004007816 */ /* 0x000fc80000000000 */
[----:B------:R-:W-:Y:S02]  /*5a20*/  SEL R19, R3, R22, !P0 ;  /* 0x0000001603137207 */ /* 0x000fe40004000000 */
[----:B------:R-:W-:-:S07]  /*5a30*/  SEL R22, R22, R3, !P0 ;  /* 0x0000000316167207 */ /* 0x000fce0004000000 */
.L_x_164:
[----:B------:R-:W-:Y:S01]  /*5a40*/  LOP3.LUT P0, RZ, R0, 0xff, RZ, 0xc0, !PT ;  /* 0x000000ff00ff7812 */ /* 0x000fe2000780c0ff */
[----:B------:R-:W-:Y:S01]  /*5a50*/  UIMAD.WIDE.U32 UR4, UR38, 0x38e38e39, URZ ;  /* 0x38e38e39260478a5 */ /* 0x000fe2000f8e003f */
[----:B------:R-:W-:-:S03]  /*5a60*/  LOP3.LUT R101, R101, 0x1, RZ, 0x3c, !PT ;  /* 0x0000000165657812 */ /* 0x000fc600078e3cff */
[----:B------:R-:W-:-:S04]  /*5a70*/  USHF.R.U32.HI UR4, URZ, 0x1, UR5 ;  /* 0x000000013f047899 */ /* 0x000fc80008011605 */
[----:B------:R-:W-:-:S04]  /*5a80*/  UIMAD UR38, UR4, -0x9, UR38 ;  /* 0xfffffff7042678a4 */ /* 0x000fc8000f8e0226 */
[----:B------:R-:W-:Y:S08]  /*5a90*/  @P0 BRA `(.L_x_167) ;  /* 0xffffffb800c40947 */ /* 0x000ff0000383ffff */
[----:B------:R-:W-:Y:S05]  /*5aa0*/  EXIT ;  /* 0x000000000000794d */ /* 0x000fea0003800000 */
.L_x_14:
[----:B------:R-:W-:-:S08]  /*5ab0*/  ISETP.NE.AND P0, PT, R14, RZ, PT ;  /* 0x000000ff0e00720c */ /* 0x000fd00003f05270 */
[----:B0-----:R-:W0:-:S00]  /*5ac0*/  USETMAXREG.DEALLOC.CTAPOOL 0x28 ;  /* 0x00000028000079c8 */ /* 0x001e0000080e0500 */
[----:B------:R-:W-:Y:S05]  /*5ad0*/  @P0 EXIT ;  /* 0x000000000000094d */ /* 0x000fea0003800000 */
[----:B0-----:R-:W-:Y:S01]  /*5ae0*/  LOP3.LUT P0, RZ, R3, 0xff, RZ, 0xc0, !PT ;  /* 0x000000ff03ff7812 */ /* 0x001fe2000780c0ff */
[----:B------:R-:W-:Y:S02]  /*5af0*/  IMAD.MOV.U32 R3, RZ, RZ, 0x1 ;  /* 0x00000001ff037424 */ /* 0x000fe400078e00ff */
[----:B------:R-:W-:-:S10]  /*5b00*/  IMAD.MOV.U32 R8, RZ, RZ, RZ ;  /* 0x000000ffff087224 */ /* 0x000fd400078e00ff */
[----:B------:R-:W-:Y:S05]  /*5b10*/  @!P0 BRA `(.L_x_168) ;  /* 0x0000000c000c8947 */ /* 0x000fea0003800000 */
[----:B------:R-:W-:Y:S01]  /*5b20*/  LOP3.LUT P0, RZ, R5, 0x1f, RZ, 0xc0, !PT ;  /* 0x0000001f05ff7812 */ /* 0x000fe2000780c0ff */
[----:B------:R-:W-:Y:S01]  /*5b30*/  ULDC UR5, c[0x0][0x658] ;  /* 0x0001960000057ab9 */ /* 0x000fe20000000800 */
[----:B------:R-:W-:Y:S01]  /*5b40*/  UMOV UR6, 0xffffffff ;  /* 0xffffffff00067882 */ /* 0x000fe20000000000 */
[----:B------:R-:W-:Y:S01]  /*5b50*/  BSSY B0, `(.L_x_168) ;  /* 0x00000bf000007945 */ /* 0x000fe20003800000 */
[----:B------:R-:W-:Y:S01]  /*5b60*/  USHF.L.U32 UR6, UR6, UR5, URZ ;  /* 0x0000000506067299 */ /* 0x000fe2000800063f */
[C---:B------:R-:W-:Y:S01]  /*5b70*/  ISETP.NE.AND P2, PT, R4.reuse, RZ, PT ;  /* 0x000000ff0400720c */ /* 0x040fe20003f45270 */
[----:B------:R-:W-:Y:S01]  /*5b80*/  IMAD.MOV.U32 R10, RZ, RZ, 0x1 ;  /* 0x00000001ff0a7424 */ /* 0x000fe200078e00ff */
[----:B------:R-:W-:Y:S01]  /*5b90*/  ISETP.NE.OR P0, PT, R4, RZ, !P0 ;  /* 0x000000ff0400720c */ /* 0x000fe20004705670 */
[----:B------:R-:W-:Y:S01]  /*5ba0*/  IMAD.MOV.U32 R3, RZ, RZ, 0x1 ;  /* 0x00000001ff037424 */ /* 0x000fe200078e00ff */
[----:B------:R-:W-:Y:S01]  /*5bb0*/  LOP3.LUT R9, R23, 0x2, RZ, 0xfc, !PT ;  /* 0x0000000217097812 */ /* 0x000fe200078efcff */
[----:B------:R-:W-:Y:S01]  /*5bc0*/  IMAD.MOV.U32 R8, RZ, RZ, RZ ;  /* 0x000000ffff087224 */ /* 0x000fe200078e00ff */
[----:B------:R-:W-:Y:S01]  /*5bd0*/  ULDC UR4, c[0x0][0x600] ;  /* 0x0001800000047ab9 */ /* 0x000fe20000000800 */
[----:B------:R-:W-:Y:S01]  /*5be0*/  UMOV UR7, 0x1 ;  /* 0x0000000100077882 */ /* 0x000fe20000000000 */
[----:B------:R-:W-:-:S02]  /*5bf0*/  UIADD3 UR19, UR40, 0x1, URZ ;  /* 0x0000000128137890 */ /* 0x000fc4000fffe03f */
[----:B------:R-:W-:Y:S02]  /*5c00*/  UIADD3 UR15, UR4, -0x1, URZ ;  /* 0xffffffff040f7890 */ /* 0x000fe4000fffe03f */
[----:B------:R-:W-:Y:S02]  /*5c10*/  USHF.L.U32 UR17, UR7, UR5, URZ ;  /* 0x0000000507117299 */ /* 0x000fe4000800063f */
[----:B------:R-:W-:Y:S01]  /*5c20*/  ULOP3.LUT UR16, URZ, UR6, URZ, 0x33, !UPT ;  /* 0x000000063f107292 */ /* 0x000fe2000f8e333f */
[----:B------:R-:W-:-:S11]  /*5c30*/  ULDC.64 UR20, c[0x0][0x198] ;  /* 0x0000660000147ab9 */ /* 0x000fd60000000a00 */
.L_x_180:
[----:B------:R-:W-:-:S03]  /*5c40*/  UMOV UR4, 0xffffffff ;  /* 0xffffffff00047882 */ /* 0x000fc60000000000 */
[----:B------:R-:W-:Y:S05]  /*5c50*/  BRA.DIV UR4, `(.L_x_169) ;  /* 0x00000012048c7947 */ /* 0x000fea000b800000 */
[----:B------:R-:W-:-:S13]  /*5c60*/  ELECT P6, URZ, PT ;  /* 0x00000000003f782f */ /* 0x000fda00038c0000 */
.L_x_198:
[----:B------:R-:W0:Y:S01]  /*5c70*/  LDC R4, c[0x0][0x28c] ;  /* 0x0000a300ff047b82 */ /* 0x000e220000000800 */
[----:B------:R-:W-:Y:S01]  /*5c80*/  BSSY B1, `(.L_x_170) ;  /* 0x0000037000017945 */ /* 0x000fe20003800000 */
[----:B0-----:R-:W-:-:S13]  /*5c90*/  ISETP.LT.OR P6, PT, R4, 0x1, !P6 ;  /* 0x000000010400780c */ /* 0x001fda00077c1670 */
[----:B------:R-:W-:Y:S05]  /*5ca0*/  @P6 BRA `(.L_x_171) ;  /* 0x0000000000d06947 */ /* 0x000fea0003800000 */
[----:B------:R-:W-:Y:S02]  /*5cb0*/  IMAD.SHL.U32 R19, R19, 0x80, RZ ;  /* 0x0000008013137824 */ /* 0x000fe400078e00ff */
[----:B------:R-:W-:Y:S02]  /*5cc0*/  IMAD.SHL.U32 R22, R22, 0x40, RZ ;  /* 0x0000004016167824 */ /* 0x000fe400078e00ff */
[----:B------:R-:W-:Y:S02]  /*5cd0*/  IMAD.MOV.U32 R13, RZ, RZ, RZ ;  /* 0x000000ffff0d7224 */ /* 0x000fe400078e00ff */
[----:B------:R-:W-:Y:S02]  /*5ce0*/  IMAD.U32 R14, RZ, RZ, UR19 ;  /* 0x00000013ff0e7e24 */ /* 0x000fe4000f8e00ff */
[----:B------:R-:W-:Y:S02]  /*5cf0*/  IMAD.MOV.U32 R4, RZ, RZ, R3 ;  /* 0x000000ffff047224 */ /* 0x000fe400078e0003 */
[----:B------:R-:W-:-:S07]  /*5d00*/  IMAD.MOV.U32 R5, RZ, RZ, R8 ;  /* 0x000000ffff057224 */ /* 0x000fce00078e0008 */
.L_x_175:
[----:B------:R-:W0:Y:S01]  /*5d10*/  S2R R7, SR_CgaCtaId ;  /* 0x0000000000077919 */ /* 0x000e220000008800 */
[----:B------:R-:W-:-:S04]  /*5d20*/  MOV R6, 0x400 ;  /* 0x0000040000067802 */ /* 0x000fc80000000f00 */
[----:B0-----:R-:W-:Y:S02]  /*5d30*/  LEA R12, R7, R6, 0x18 ;  /* 0x00000006070c7211 */ /* 0x001fe400078ec0ff */
[----:B------:R-:W-:Y:S01]  /*5d40*/  SHF.L.U32 R6, R4, 0x1f, RZ ;  /* 0x0000001f04067819 */ /* 0x000fe200000006ff */
[----:B------:R-:W0:Y:S02]  /*5d50*/  @!P2 LDC R7, c[0x0][0x500] ;  /* 0x00014000ff07ab82 */ /* 0x000e240000000800 */
[----:B------:R-:W-:-:S04]  /*5d60*/  IMAD R11, R5, 0x8, R12 ;  /* 0x00000008050b7824 */ /* 0x000fc800078e020c */
[----:B------:R-:W1:Y:S02]  /*5d70*/  SYNCS.PHASECHK.TRANS64.TRYWAIT P1, [R11+URZ+0x48], R6 ;  /* 0x000048060b0075a7 */ /* 0x000e64000802017f */
[----:B-1----:R-:W-:Y:S05]  /*5d80*/  @!P1 BRA `(.L_x_172) ;  /* 0x0000001000609947 */ /* 0x002fea0003800000 */
.L_x_199:
[----:B-1----:R-:W-:Y:S01]  /*5d90*/  PRMT R6, R9, 0x9910, RZ ;  /* 0x0000991009067816 */ /* 0x002fe200000000ff */
[----:B0-----:R0:W-:Y:S03]  /*5da0*/  @!P2 SYNCS.ARRIVE.TRANS64 RZ, [R11+URZ], R7 ;  /* 0x000000070bffa9a7 */ /* 0x0011e6000800003f */
[----:B------:R-:W-:-:S13]  /*5db0*/  ISETP.NE.AND P1, PT, R6, 0x2, PT ;  /* 0x000000020600780c */ /* 0x000fda0003f25270 */
[----:B0-----:R-:W-:Y:S05]  /*5dc0*/  @P1 BRA `(.L_x_173) ;  /* 0x0000000000041947 */ /* 0x001fea0003800000 */
[----:B------:R-:W-:Y:S01]  /*5dd0*/  BPT.TRAP 0x1 ;  /* 0x000000040000795c */ /* 0x000fe20000300000 */
.L_x_173:
[----:B------:R-:W-:Y:S05]  /*5de0*/  @P0 BRA `(.L_x_174) ;  /* 0x0000000000040947 */ /* 0x000fea0003800000 */
[----:B------:R-:W-:Y:S01]  /*5df0*/  BPT.TRAP 0x1 ;  /* 0x000000040000795c */ /* 0x000fe20000300000 */
.L_x_174:
[--C-:B------:R-:W-:Y:S01]  /*5e00*/  IMAD R6, R5, 0x2000, R12.reuse ;  /* 0x0000200005067824 */ /* 0x100fe200078e020c */
[----:B------:R-:W-:Y:S01]  /*5e10*/  R2UR UR9, R11 ;  /* 0x000000000b0972ca */ /* 0x000fe200000e0000 */
[C---:B------:R-:W-:Y:S01]  /*5e20*/  IMAD R12, R5.reuse, 0x4000, R12 ;  /* 0x00004000050c7824 */ /* 0x040fe200078e020c */
[----:B------:R-:W-:Y:S01]  /*5e30*/  UIADD3 UR4, UP0, UR20, 0xf0, URZ ;  /* 0x000000f014047890 */ /* 0x000fe2000ff1e03f */
[----:B------:R-:W-:Y:S01]  /*5e40*/  VIADD R14, R14, 0xffffffff ;  /* 0xffffffff0e0e7836 */ /* 0x000fe20000000000 */
[----:B------:R-:W-:Y:S01]  /*5e50*/  R2UR UR5, R6 ;  /* 0x00000000060572ca */ /* 0x000fe200000e0000 */
[----:B------:R-:W-:Y:S01]  /*5e60*/  UIADD3 UR22, UP1, UR20, 0x1f0, URZ ;  /* 0x000001f014167890 */ /* 0x000fe2000ff3e03f */
[----:B------:R-:W-:Y:S01]  /*5e70*/  R2UR UR8, R12 ;  /* 0x000000000c0872ca */ /* 0x000fe200000e0000 */
[----:B------:R-:W-:Y:S01]  /*5e80*/  VIADD R5, R5, 0x1 ;  /* 0x0000000105057836 */ /* 0x000fe20000000000 */
[----:B------:R-:W-:Y:S01]  /*5e90*/  R2UR UR11, R22 ;  /* 0x00000000160b72ca */ /* 0x000fe200000e0000 */
[----:B------:R-:W-:Y:S01]  /*5ea0*/  UIADD3.X UR23, URZ, UR21, URZ, UP1, !UPT ;  /* 0x000000153f177290 */ /* 0x000fe20008ffe43f */
[----:B------:R-:W-:Y:S01]  /*5eb0*/  R2UR UR10, R13 ;  /* 0x000000000d0a72ca */ /* 0x000fe200000e0000 */
[----:B------:R-:W-:Y:S01]  /*5ec0*/  UMOV UR6, 0x0 ;  /* 0x0000000000067882 */ /* 0x000fe20000000000 */
[----:B------:R-:W-:Y:S01]  /*5ed0*/  R2UR UR12, R18 ;  /* 0x00000000120c72ca */ /* 0x000fe200000e0000 */
[----:B------:R-:W-:Y:S01]  /*5ee0*/  UMOV UR7, 0x10000000 ;  /* 0x1000000000077882 */ /* 0x000fe20000000000 */
[----:B------:R-:W-:Y:S01]  /*5ef0*/  R2UR UR18, R19 ;  /* 0x00000000131272ca */ /* 0x000fe200000e0000 */
[----:B------:R-:W-:Y:S01]  /*5f00*/  VIADD R13, R13, 0x80 ;  /* 0x000000800d0d7836 */ /* 0x000fe20000000000 */
[----:B------:R-:W-:Y:S01]  /*5f10*/  ISETP.GT.AND P3, PT, R14, 0x1, PT ;  /* 0x000000010e00780c */ /* 0x000fe20003f64270 */
[----:B------:R-:W-:Y:S01]  /*5f20*/  UIADD3 UR13, UR5, 0x180, URZ ;  /* 0x00000180050d7890 */ /* 0x000fe2000fffe03f */
[----:B------:R-:W-:Y:S01]  /*5f30*/  ISETP.NE.AND P1, PT, R5, 0x9, PT ;  /* 0x000000090500780c */ /* 0x000fe20003f25270 */
[----:B------:R-:W-:-:S02]  /*5f40*/  UIADD3.X UR5, URZ, UR21, URZ, UP0, !UPT ;  /* 0x000000153f057290 */ /* 0x000fc400087fe43f */
[----:B------:R-:W-:Y:S01]  /*5f50*/  UIADD3 UR14, UR8, 0x12180, URZ ;  /* 0x00012180080e7890 */ /* 0x000fe2000fffe03f */
[----:B------:R-:W-:Y:S02]  /*5f60*/  SEL R7, RZ, 0x1, P1 ;  /* 0x00000001ff077807 */ /* 0x000fe40000800000 */
[----:B------:R-:W-:Y:S01]  /*5f70*/  UMOV UR8, UR13 ;  /* 0x0000000d00087c82 */ /* 0x000fe20008000000 */
[----:B------:R-:W-:Y:S02]  /*5f80*/  SEL R5, R5, RZ, P1 ;  /* 0x000000ff05057207 */ /* 0x000fe40000800000 */
[----:B------:R-:W-:Y:S01]  /*5f90*/  LOP3.LUT R4, R4, R7, RZ, 0x3c, !PT ;  /* 0x0000000704047212 */ /* 0x000fe200078e3cff */
[----:B------:R0:W-:Y:S02]  /*5fa0*/  UTMALDG.3D [UR8], [UR4], desc[UR6] ;  /* 0x00000608040075b4 */ /* 0x0001e40008011000 */
[----:B0-----:R-:W-:Y:S01]  /*5fb0*/  UMOV UR8, UR14 ;  /* 0x0000000e00087c82 */ /* 0x001fe20008000000 */
[----:B------:R-:W-:-:S02]  /*5fc0*/  UMOV UR11, UR18 ;  /* 0x00000012000b7c82 */ /* 0x000fc40008000000 */
[----:B------:R0:W-:Y:S02]  /*5fd0*/  UTMALDG.3D [UR8], [UR22], desc[UR6] ;  /* 0x00000608160075b4 */ /* 0x0001e40008011000 */
[----:B0-----:R-:W-:Y:S05]  /*5fe0*/  @P3 BRA `(.L_x_175) ;  /* 0xfffffffc00483947 */ /* 0x001fea000383ffff */
.L_x_171:
[----:B------:R-:W-:Y:S05]  /*5ff0*/  BSYNC B1 ;  /* 0x0000000000017941 */ /* 0x000fea0003800000 */
.L_x_170:
[----:B------:R-:W2:Y:S01]  /*6000*/  LDL.64 R20, [R1] ;  /* 0x0000000001147983 */ /* 0x000ea20000100a00 */
[----:B------:R-:W-:Y:S01]  /*6010*/  LOP3.LUT P4, RZ, R10, 0xff, RZ, 0xc0, !PT ;  /* 0x000000ff0aff7812 */ /* 0x000fe2000788c0ff */
[----:B------:R-:W-:Y:S01]  /*6020*/  VIADD R7, R8, UR40 ;  /* 0x0000002808077c36 */ /* 0x000fe20008000000 */
[----:B------:R-:W-:Y:S01]  /*6030*/  ULDC.64 UR4, c[0x0][0x650] ;  /* 0x0001940000047ab9 */ /* 0x000fe20000000a00 */
[----:B------:R-:W-:Y:S01]  /*6040*/  IMAD.U32 R8, RZ, RZ, UR40 ;  /* 0x00000028ff087e24 */ /* 0x000fe2000f8e00ff */
[----:B------:R-:W-:Y:S01]  /*6050*/  UISETP.GE.U32.AND UP0, UPT, UR40, 0x9, UPT ;  /* 0x000000092800788c */ /* 0x000fe2000bf06070 */
[----:B------:R-:W-:Y:S01]  /*6060*/  BSSY B1, `(.L_x_176) ;  /* 0x000006b000017945 */ /* 0x000fe20003800000 */
[----:B------:R-:W-:Y:S01]  /*6070*/  ISETP.GT.U32.AND P1, PT, R7, 0x8, PT ;  /* 0x000000080700780c */ /* 0x000fe20003f24070 */
[----:B------:R-:W-:Y:S01]  /*6080*/  IMAD.MOV.U32 R22, RZ, RZ, -0x1 ;  /* 0xffffffffff167424 */ /* 0x000fe200078e00ff */
[----:B------:R-:W-:Y:S01]  /*6090*/  PRMT R10, RZ, 0x7610, R10 ;  /* 0x00007610ff0a7816 */ /* 0x000fe2000000000a */
[----:B------:R-:W-:Y:S01]  /*60a0*/  IMAD.MOV.U32 R19, RZ, RZ, -0x1 ;  /* 0xffffffffff137424 */ /* 0x000fe200078e00ff */
[----:B------:R-:W-:Y:S01]  /*60b0*/  ISETP.LT.U32.AND P1, PT, R8, 0x9, P1 ;  /* 0x000000090800780c */ /* 0x000fe20000f21070 */
[----:B------:R-:W-:Y:S01]  /*60c0*/  IMAD.MOV.U32 R18, RZ, RZ, -0x1 ;  /* 0xffffffffff127424 */ /* 0x000fe200078e00ff */
[----:B------:R-:W-:Y:S01]  /*60d0*/  PLOP3.LUT P3, PT, PT, PT, UP0, 0x80, 0x0 ;  /* 0x000000000000781c */ /* 0x000fe20003f6f008 */
[----:B------:R-:W0:Y:S01]  /*60e0*/  @P4 S2R R5, SR_CgaCtaId ;  /* 0x0000000000054919 */ /* 0x000e220000008800 */
[----:B------:R-:W-:-:S04]  /*60f0*/  @P4 MOV R4, 0x400 ;  /* 0x0000040000044802 */ /* 0x000fc80000000f00 */
[----:B0-----:R-:W-:Y:S01]  /*6100*/  @P4 LEA R6, R5, R4, 0x18 ;  /* 0x0000000405064211 */ /* 0x001fe200078ec0ff */
[----:B------:R-:W-:Y:S01]  /*6110*/  IMAD.WIDE.U32 R4, R7, 0x38e38e39, RZ ;  /* 0x38e38e3907047825 */ /* 0x000fe200078e00ff */
[----:B------:R-:W-:Y:S02]  /*6120*/  SEL R4, RZ, 0x1, !P1 ;  /* 0x00000001ff047807 */ /* 0x000fe40004800000 */
[----:B------:R0:W-:Y:S02]  /*6130*/  @P4 SYNCS.ARRIVE.TRANS64.A1T0 RZ, [R6+URZ+0xc8], RZ ;  /* 0x0000c8ff06ff49a7 */ /* 0x0001e4000810003f */
[----:B------:R-:W-:Y:S02]  /*6140*/  LOP3.LUT R3, R3, R4, RZ, 0x3c, !PT ;  /* 0x0000000403037212 */ /* 0x000fe400078e3cff */
[----:B------:R-:W-:Y:S02]  /*6150*/  PRMT R4, RZ, 0x7610, R4 ;  /* 0x00007610ff047816 */ /* 0x000fe40000000004 */
[----:B0-----:R-:W-:-:S04]  /*6160*/  SHF.R.U32.HI R6, RZ, 0x1, R5 ;  /* 0x00000001ff067819 */ /* 0x001fc80000011605 */
[----:B------:R-:W-:Y:S01]  /*6170*/  @P3 LOP3.LUT R3, R3, 0x1, R6, 0x78, !PT ;  /* 0x0000000103033812 */ /* 0x000fe200078e7806 */
[----:B------:R-:W-:Y:S01]  /*6180*/  IMAD R8, R6, -0x9, R7 ;  /* 0xfffffff706087824 */ /* 0x000fe200078e0207 */
[----:B--2---:R-:W-:-:S04]  /*6190*/  IADD3 R16, P4, R16, R20, RZ ;  /* 0x0000001410107210 */ /* 0x004fc80007f9e0ff */
[----:B------:R-:W-:Y:S01]  /*61a0*/  ISETP.GE.U32.AND P1, PT, R16, UR4, PT ;  /* 0x0000000410007c0c */ /* 0x000fe2000bf26070 */
[----:B------:R-:W-:-:S05]  /*61b0*/  IMAD.X R17, R17, 0x1, R0, P4 ;  /* 0x0000000111117824 */ /* 0x000fca00020e0600 */
[----:B------:R-:W-:-:S13]  /*61c0*/  ISETP.GE.U32.AND.EX P1, PT, R17, UR5, PT, P1 ;  /* 0x0000000511007c0c */ /* 0x000fda000bf26110 */
[----:B------:R-:W-:Y:S05]  /*61d0*/  @P1 BRA `(.L_x_177) ;  /* 0x00000004004c1947 */ /* 0x000fea0003800000 */
[----:B------:R-:W0:Y:S01]  /*61e0*/  S2R R12, SR_CTAID.X ;  /* 0x00000000000c7919 */ /* 0x000e220000002500 */
[----:B------:R-:W-:Y:S01]  /*61f0*/  ULDC.64 UR4, c[0x0][0x628] ;  /* 0x00018a0000047ab9 */ /* 0x000fe20000000a00 */
[----:B------:R-:W1:Y:S01]  /*6200*/  LDC R13, c[0x0][0x144] ;  /* 0x00005100ff0d7b82 */ /* 0x000e620000000800 */
[----:B------:R-:W-:Y:S01]  /*6210*/  ISETP.NE.U32.AND P1, PT, RZ, UR4, PT ;  /* 0x00000004ff007c0c */ /* 0x000fe2000bf25070 */
[----:B------:R-:W2:Y:S01]  /*6220*/  S2R R11, SR_CTAID.Y ;  /* 0x00000000000b7919 */ /* 0x000ea20000002600 */
[----:B------:R-:W-:Y:S01]  /*6230*/  ULDC UR6, c[0x0][0x150] ;  /* 0x0000540000067ab9 */ /* 0x000fe20000000800 */
[----:B------:R-:W-:Y:S01]  /*6240*/  ULDC UR7, c[0x0][0x630] ;  /* 0x00018c0000077ab9 */ /* 0x000fe20000000800 */
[----:B------:R-:W-:Y:S01]  /*6250*/  ISETP.NE.AND.EX P1, PT, RZ, UR5, PT, P1 ;  /* 0x00000005ff007c0c */ /* 0x000fe2000bf25310 */
[----:B------:R-:W-:Y:S01]  /*6260*/  IMAD.MOV.U32 R4, RZ, RZ, R16 ;  /* 0x000000ffff047224 */ /* 0x000fe200078e0010 */
[----:B0-----:R-:W-:-:S05]  /*6270*/  I2FP.F32.U32 R5, R12 ;  /* 0x0000000c00057245 */ /* 0x001fca0000201000 */
[----:B------:R-:W-:Y:S01]  /*6280*/  FMUL R14, R5, UR6 ;  /* 0x00000006050e7c20 */ /* 0x000fe20008400000 */
[----:B------:R-:W-:-:S05]  /*6290*/  IMAD.MOV.U32 R5, RZ, RZ, R17 ;  /* 0x000000ffff057224 */ /* 0x000fca00078e0011 */
[----:B--2---:R-:W-:Y:S05]  /*62a0*/  @!P1 BRA `(.L_x_178) ;  /* 0x0000000000289947 */ /* 0x004fea0003800000 */
[----:B------:R-:W-:Y:S02]  /*62b0*/  ULDC UR6, c[0x0][0x634] ;  /* 0x00018d0000067ab9 */ /* 0x000fe40000000800 */
[----:B------:R-:W-:-:S05]  /*62c0*/  IADD3 R5, P1, R16, UR6, RZ ;  /* 0x0000000610057c10 */ /* 0x000fca000ff3e0ff */
[----:B------:R-:W-:-:S04]  /*62d0*/  IMAD.X R15, RZ, RZ, R17, P1 ;  /* 0x000000ffff0f7224 */ /* 0x000fc800008e0611 */
[----:B------:R-:W-:-:S04]  /*62e0*/  IMAD.WIDE.U32 R6, R15, UR4, RZ ;  /* 0x000000040f067c25 */ /* 0x000fc8000f8e00ff */
[----:B------:R-:W-:-:S04]  /*62f0*/  IMAD.WIDE.U32 R6, P1, R5, UR5, R6 ;  /* 0x0000000505067c25 */ /* 0x000fc8000f820006 */
[----:B------:R-:W-:-:S04]  /*6300*/  IMAD.WIDE.U32 R4, R5, UR4, RZ ;  /* 0x0000000405047c25 */ /* 0x000fc8000f8e00ff */
[----:B------:R-:W-:Y:S01]  /*6310*/  IMAD.MOV.U32 R4, RZ, RZ, R7 ;  /* 0x000000ffff047224 */ /* 0x000fe200078e0007 */
[----:B------:R-:W-:Y:S01]  /*6320*/  IADD3 RZ, P3, R5, R6, RZ ;  /* 0x0000000605ff7210 */ /* 0x000fe20007f7e0ff */
[----:B------:R-:W-:-:S04]  /*6330*/  IMAD.X R5, RZ, RZ, RZ, P1 ;  /* 0x000000ffff057224 */ /* 0x000fc800008e06ff */
[----:B------:R-:W-:-:S08]  /*6340*/  IMAD.WIDE.U32.X R4, R15, UR5, R4, P3 ;  /* 0x000000050f047c25 */ /* 0x000fd000098e0404 */
.L_x_178:
[--C-:B------:R-:W-:Y:S01]  /*6350*/  SHF.R.U64 R18, R4, UR7, R5.reuse ;  /* 0x0000000704127c19 */ /* 0x100fe20008001205 */
[----:B------:R-:W0:Y:S01]  /*6360*/  F2I.U32.TRUNC.NTZ R14, R14 ;  /* 0x0000000e000e7305 */ /* 0x000e22000020f000 */
[----:B------:R-:W-:Y:S01]  /*6370*/  SHF.R.U32.HI R4, RZ, UR7, R5 ;  /* 0x00000007ff047c19 */ /* 0x000fe20008011605 */
[----:B------:R-:W-:Y:S01]  /*6380*/  ULDC.64 UR4, c[0x0][0x620] ;  /* 0x0001880000047ab9 */ /* 0x000fe20000000a00 */
[----:B------:R-:W-:Y:S01]  /*6390*/  IADD3 R7, P1, RZ, -R18, RZ ;  /* 0x80000012ff077210 */ /* 0x000fe20007f3e0ff */
[----:B------:R-:W-:Y:S01]  /*63a0*/  ULDC.64 UR6, c[0x0][0x640] ;  /* 0x0001900000067ab9 */ /* 0x000fe20000000a00 */
[----:B------:R-:W2:Y:S03]  /*63b0*/  LDC R20, c[0x0][0x148] ;  /* 0x00005200ff147b82 */ /* 0x000ea60000000800 */
[----:B------:R-:W-:Y:S01]  /*63c0*/  IMAD.X R4, RZ, RZ, ~R4, P1 ;  /* 0x000000ffff047224 */ /* 0x000fe200008e0e04 */
[----:B------:R-:W-:-:S03]  /*63d0*/  ISETP.NE.U32.AND P1, PT, RZ, UR6, PT ;  /* 0x00000006ff007c0c */ /* 0x000fc6000bf25070 */
[----:B------:R-:W-:Y:S01]  /*63e0*/  IMAD R6, R4, UR4, RZ ;  /* 0x0000000404067c24 */ /* 0x000fe2000f8e02ff */
[----:B------:R-:W-:Y:S01]  /*63f0*/  ISETP.NE.AND.EX P1, PT, RZ, UR7, PT, P1 ;  /* 0x00000007ff007c0c */ /* 0x000fe2000bf25310 */
[----:B------:R-:W-:Y:S01]  /*6400*/  IMAD.WIDE.U32 R4, R7, UR4, R16 ;  /* 0x0000000407047c25 */ /* 0x000fe2000f8e0010 */
[----:B------:R-:W-:-:S03]  /*6410*/  ULDC UR4, c[0x0][0x618] ;  /* 0x0001860000047ab9 */ /* 0x000fc60000000800 */
[----:B------:R-:W-:Y:S01]  /*6420*/  IMAD R7, R7, UR5, R6 ;  /* 0x0000000507077c24 */ /* 0x000fe2000f8e0206 */
[----:B------:R-:W-:Y:S01]  /*6430*/  ULDC UR5, c[0x0][0x154] ;  /* 0x0000550000057ab9 */ /* 0x000fe20000000800 */
[----:B0-----:R-:W-:Y:S02]  /*6440*/  IMAD.MOV R6, RZ, RZ, -R14 ;  /* 0x000000ffff067224 */ /* 0x001fe400078e0a0e */
[----:B------:R-:W-:Y:S02]  /*6450*/  IMAD.IADD R5, R5, 0x1, R7 ;  /* 0x0000000105057824 */ /* 0x000fe400078e0207 */
[----:B-1----:R-:W-:Y:S01]  /*6460*/  IMAD R12, R13, R6, R12 ;  /* 0x000000060d0c7224 */ /* 0x002fe200078e020c */
[----:B------:R-:W-:Y:S02]  /*6470*/  I2FP.F32.U32 R6, R11 ;  /* 0x0000000b00067245 */ /* 0x000fe40000201000 */
[--C-:B------:R-:W-:Y:S02]  /*6480*/  SHF.R.U64 R13, R4, UR4, R5.reuse ;  /* 0x00000004040d7c19 */ /* 0x100fe40008001205 */
[----:B------:R-:W-:Y:S01]  /*6490*/  SHF.R.U32.HI R4, RZ, UR4, R5 ;  /* 0x00000004ff047c19 */ /* 0x000fe20008011605 */
[----:B------:R-:W-:Y:S01]  /*64a0*/  FMUL R6, R6, UR5 ;  /* 0x0000000506067c20 */ /* 0x000fe20008400000 */
[----:B------:R-:W-:-:S02]  /*64b0*/  ULDC UR4, c[0x0][0x608] ;  /* 0x0001820000047ab9 */ /* 0x000fc40000000800 */
[--C-:B------:R-:W-:Y:S01]  /*64c0*/  SHF.R.U64 R15, R13, UR4, R4.reuse ;  /* 0x000000040d0f7c19 */ /* 0x100fe20008001204 */
[----:B------:R0:W1:Y:S01]  /*64d0*/  F2I.U32.TRUNC.NTZ R21, R6 ;  /* 0x0000000600157305 */ /* 0x000062000020f000 */
[----:B------:R-:W-:Y:S01]  /*64e0*/  SHF.R.U32.HI R4, RZ, UR4, R4 ;  /* 0x00000004ff047c19 */ /* 0x000fe20008011604 */
[----:B------:R-:W-:-:S03]  /*64f0*/  ULDC UR4, c[0x0][0x658] ;  /* 0x0001960000047ab9 */ /* 0x000fc60000000800 */
[--C-:B------:R-:W-:Y:S02]  /*6500*/  SHF.R.U64 R14, R15, UR4, R4.reuse ;  /* 0x000000040f0e7c19 */ /* 0x100fe40008001204 */
[----:B------:R-:W-:-:S03]  /*6510*/  SHF.R.U32.HI R19, RZ, UR4, R4 ;  /* 0x00000004ff137c19 */ /* 0x000fc60008011604 */
[----:B------:R-:W-:Y:S02]  /*6520*/  IMAD.MOV.U32 R4, RZ, RZ, R14 ;  /* 0x000000ffff047224 */ /* 0x000fe400078e000e */
[----:B------:R-:W-:Y:S01]  /*6530*/  IMAD.MOV.U32 R5, RZ, RZ, R19 ;  /* 0x000000ffff057224 */ /* 0x000fe200078e0013 */
[----:B0-----:R-:W-:Y:S06]  /*6540*/  @!P1 BRA `(.L_x_179) ;  /* 0x0000000000289947 */ /* 0x001fec0003800000 */
        /* <DEDUP_REMOVED lines=10> */
.L_x_179:
[----:B------:R-:W-:Y:S01]  /*65f0*/  ISETP.NE.AND P1, PT, R2, 0x1, PT ;  /* 0x000000010200780c */ /* 0x000fe20003f25270 */
[----:B------:R-:W-:Y:S01]  /*6600*/  ULDC UR4, c[0x0][0x648] ;  /* 0x0001920000047ab9 */ /* 0x000fe20000000800 */
[----:B------:R-:W-:Y:S01]  /*6610*/  LOP3.LUT R15, R15, UR16, RZ, 0xc0, !PT ;  /* 0x000000100f0f7c12 */ /* 0x000fe2000f8ec0ff */
[----:B-1----:R-:W-:Y:S01]  /*6620*/  IMAD.MOV R21, RZ, RZ, -R21 ;  /* 0x000000ffff157224 */ /* 0x002fe200078e0a15 */
[----:B------:R-:W-:Y:S01]  /*6630*/  SHF.R.U64 R4, R4, UR4, R5 ;  /* 0x0000000404047c19 */ /* 0x000fe20008001205 */
[----:B------:R-:W-:Y:S01]  /*6640*/  ULDC UR4, c[0x0][0x638] ;  /* 0x00018e0000047ab9 */ /* 0x000fe20000000800 */
[----:B------:R-:W-:Y:S01]  /*6650*/  LOP3.LUT R13, R13, UR15, RZ, 0xc0, !PT ;  /* 0x0000000f0d0d7c12 */ /* 0x000fe2000f8ec0ff */
[----:B------:R-:W-:Y:S02]  /*6660*/  ULDC UR5, c[0x0][0x610] ;  /* 0x0001840000057ab9 */ /* 0x000fe40000000800 */
[----:B------:R-:W-:Y:S02]  /*6670*/  IMAD.MOV R5, RZ, RZ, -R4 ;  /* 0x000000ffff057224 */ /* 0x000fe400078e0a04 */
[----:B------:R-:W-:-:S02]  /*6680*/  IMAD R15, R4, UR17, R15 ;  /* 0x00000011040f7c24 */ /* 0x000fc4000f8e020f */
[----:B--2---:R-:W-:Y:S02]  /*6690*/  @P1 IMAD R12, R20, R21, R11 ;  /* 0x00000015140c1224 */ /* 0x004fe400078e020b */
[----:B------:R-:W-:Y:S01]  /*66a0*/  IMAD R14, R5, UR4, R14 ;  /* 0x00000004050e7c24 */ /* 0x000fe2000f8e020e */
[----:B------:R-:W-:Y:S01]  /*66b0*/  ULDC UR4, c[0x0][0x600] ;  /* 0x0001800000047ab9 */ /* 0x000fe20000000800 */
[----:B------:R-:W-:Y:S02]  /*66c0*/  IMAD R12, R15, UR5, R12 ;  /* 0x000000050f0c7c24 */ /* 0x000fe4000f8e020c */
[----:B------:R-:W-:Y:S02]  /*66d0*/  IMAD R5, R14, UR4, R13 ;  /* 0x000000040e057c24 */ /* 0x000fe4000f8e020d */
[----:B------:R-:W-:-:S03]  /*66e0*/  IMAD.MOV.U32 R4, RZ, RZ, 0x1 ;  /* 0x00000001ff047424 */ /* 0x000fc600078e00ff */
[----:B------:R-:W-:Y:S02]  /*66f0*/  SEL R19, R5, R12, !P1 ;  /* 0x0000000c05137207 */ /* 0x000fe40004800000 */
[----:B------:R-:W-:-:S07]  /*6700*/  SEL R22, R12, R5, !P1 ;  /* 0x000000050c167207 */ /* 0x000fce0004800000 */
.L_x_177:
[----:B------:R-:W-:Y:S05]  /*6710*/  BSYNC B1 ;  /* 0x0000000000017941 */ /* 0x000fea0003800000 */
.L_x_176:
[----:B------:R-:W-:-:S13]  /*6720*/  LOP3.LUT P1, RZ, R4, 0xff, RZ, 0xc0, !PT ;  /* 0x000000ff04ff7812 */ /* 0x000fda000782c0ff */
[----:B------:R-:W-:Y:S05]  /*6730*/  @P1 BRA `(.L_x_180) ;  /* 0xfffffff400401947 */ /* 0x000fea000383ffff */
[----:B------:R-:W-:Y:S05]  /*6740*/  BSYNC B0 ;  /* 0x0000000000007941 */ /* 0x000fea0003800000 */
.L_x_168:
[----:B------:R-:W-:-:S03]  /*6750*/  UMOV UR4, 0xffffffff ;  /* 0xffffffff00047882 */ /* 0x000fc60000000000 */
[----:B------:R-:W-:Y:S05]  /*6760*/  BRA.DIV UR4, `(.L_x_181) ;  /* 0x0000000604fc7947 */ /* 0x000fea000b800000 */
[----:B------:R-:W-:-:S13]  /*6770*/  ELECT P6, URZ, PT ;  /* 0x00000000003f782f */ /* 0x000fda00038c0000 */
.L_x_202:
[----:B------:R-:W-:Y:S04]  /*6780*/  BSSY B0, `(.L_x_182) ;  /* 0x0000058000007945 */ /* 0x000fe80003800000 */
[----:B------:R-:W-:Y:S05]  /*6790*/  @!P6 BRA `(.L_x_183) ;  /* 0x000000040058e947 */ /* 0x000fea0003800000 */
[----:B------:R-:W-:-:S04]  /*67a0*/  LOP3.LUT R23, R23, 0x2, RZ, 0xfc, !PT ;  /* 0x0000000217177812 */ /* 0x000fc800078efcff */
[----:B------:R-:W-:-:S13]  /*67b0*/  ISETP.NE.AND P0, PT, R23, 0x3, PT ;  /* 0x000000031700780c */ /* 0x000fda0003f05270 */
[----:B------:R-:W-:Y:S05]  /*67c0*/  @!P0 BRA `(.L_x_184) ;  /* 0x0000000000048947 */ /* 0x000fea0003800000 */
[----:B------:R-:W-:Y:S01]  /*67d0*/  BPT.TRAP 0x1 ;  /* 0x000000040000795c */ /* 0x000fe20000300000 */
.L_x_184:
[----:B------:R-:W0:Y:S01]  /*67e0*/  S2R R5, SR_CgaCtaId ;  /* 0x0000000000057919 */ /* 0x000e220000008800 */
[----:B------:R-:W-:Y:S02]  /*67f0*/  MOV R0, 0x400 ;  /* 0x0000040000007802 */ /* 0x000fe40000000f00 */
[----:B------:R-:W-:Y:S02]  /*6800*/  SHF.L.U32 R2, R3, 0x1f, RZ ;  /* 0x0000001f03027819 */ /* 0x000fe400000006ff */
[----:B0-----:R-:W-:-:S05]  /*6810*/  LEA R5, R5, R0, 0x18 ;  /* 0x0000000005057211 */ /* 0x001fca00078ec0ff */
[----:B------:R-:W-:-:S04]  /*6820*/  VIADD R5, R5, 0x48 ;  /* 0x0000004805057836 */ /* 0x000fc80000000000 */
[C---:B------:R-:W-:Y:S02]  /*6830*/  IMAD R7, R8.reuse, 0x8, R5 ;  /* 0x0000000808077824 */ /* 0x040fe400078e0205 */
[----:B------:R-:W-:Y:S02]  /*6840*/  VIADD R8, R8, 0x1 ;  /* 0x0000000108087836 */ /* 0x000fe40000000000 */
[----:B------:R-:W0:Y:S03]  /*6850*/  SYNCS.PHASECHK.TRANS64.TRYWAIT P0, [R7+URZ], R2 ;  /* 0x00000002070075a7 */ /* 0x000e26000800017f */
[----:B------:R-:W-:-:S04]  /*6860*/  ISETP.NE.AND P1, PT, R8, 0x9, PT ;  /* 0x000000090800780c */ /* 0x000fc80003f25270 */
[----:B------:R-:W-:Y:S02]  /*6870*/  SEL R0, RZ, 0x1, P1 ;  /* 0x00000001ff007807 */ /* 0x000fe40000800000 */
[----:B------:R-:W-:Y:S02]  /*6880*/  SEL R8, R8, RZ, P1 ;  /* 0x000000ff08087207 */ /* 0x000fe40000800000 */
[----:B------:R-:W-:-:S03]  /*6890*/  LOP3.LUT R9, R3, R0, RZ, 0x3c, !PT ;  /* 0x0000000003097212 */ /* 0x000fc600078e3cff */
[----:B------:R-:W-:Y:S01]  /*68a0*/  IMAD R6, R8, 0x8, R5 ;  /* 0x0000000808067824 */ /* 0x000fe200078e0205 */
[----:B------:R-:W-:Y:S01]  /*68b0*/  SHF.L.U32 R3, R9, 0x1f, RZ ;  /* 0x0000001f09037819 */ /* 0x000fe200000006ff */
[----:B0-----:R-:W-:Y:S06]  /*68c0*/  @!P0 BRA `(.L_x_185) ;  /* 0x0000000400c48947 */ /* 0x001fec0003800000 */
.L_x_203:
[----:B------:R-:W1:Y:S01]  /*68d0*/  SYNCS.PHASECHK.TRANS64.TRYWAIT P0, [R6+URZ], R3 ;  /* 0x00000003060075a7 */ /* 0x000e62000800017f */
[----:B------:R-:W-:-:S05]  /*68e0*/  VIADD R0, R8, 0x1 ;  /* 0x0000000108007836 */ /* 0x000fca0000000000 */
[----:B------:R-:W-:-:S04]  /*68f0*/  ISETP.NE.AND P1, PT, R0, 0x9, PT ;  /* 0x000000090000780c */ /* 0x000fc80003f25270 */
[----:B0-----:R-:W-:Y:S02]  /*6900*/  SEL R2, RZ, 0x1, P1 ;  /* 0x00000001ff027807 */ /* 0x001fe40000800000 */
[----:B------:R-:W-:Y:S02]  /*6910*/  SEL R0, R0, RZ, P1 ;  /* 0x000000ff00007207 */ /* 0x000fe40000800000 */
[----:B------:R-:W-:-:S03]  /*6920*/  LOP3.LUT R9, R9, R2, RZ, 0x3c, !PT ;  /* 0x0000000209097212 */ /* 0x000fc600078e3cff */
[----:B------:R-:W-:Y:S01]  /*6930*/  IMAD R7, R0, 0x8, R5 ;  /* 0x0000000800077824 */ /* 0x000fe200078e0205 */
[----:B------:R-:W-:Y:S01]  /*6940*/  SHF.L.U32 R4, R9, 0x1f, RZ ;  /* 0x0000001f09047819 */ /* 0x000fe200000006ff */
[----:B-1----:R-:W-:Y:S06]  /*6950*/  @!P0 BRA `(.L_x_186) ;  /* 0x0000000400b48947 */ /* 0x002fec0003800000 */
.L_x_204:
[----:B------:R-:W1:Y:S01]  /*6960*/  SYNCS.PHASECHK.TRANS64.TRYWAIT P0, [R7+URZ], R4 ;  /* 0x00000004070075a7 */ /* 0x000e62000800017f */
[----:B------:R-:W-:-:S05]  /*6970*/  VIADD R0, R0, 0x1 ;  /* 0x0000000100007836 */ /* 0x000fca0000000000 */
[----:B------:R-:W-:-:S04]  /*6980*/  ISETP.NE.AND P1, PT, R0, 0x9, PT ;  /* 0x000000090000780c */ /* 0x000fc80003f25270 */
[----:B------:R-:W-:Y:S02]  /*6990*/  SEL R2, RZ, 0x1, P1 ;  /* 0x00000001ff027807 */ /* 0x000fe40000800000 */
[----:B------:R-:W-:Y:S02]  /*69a0*/  SEL R0, R0, RZ, P1 ;  /* 0x000000ff00007207 */ /* 0x000fe40000800000 */
[----:B------:R-:W-:-:S03]  /*69b0*/  LOP3.LUT R9, R9, R2, RZ, 0x3c, !PT ;  /* 0x0000000209097212 */ /* 0x000fc600078e3cff */
[----:B0-----:R-:W-:Y:S01]  /*69c0*/  IMAD R6, R0, 0x8, R5 ;  /* 0x0000000800067824 */ /* 0x001fe200078e0205 */
[----:B------:R-:W-:Y:S01]  /*69d0*/  SHF.L.U32 R3, R9, 0x1f, RZ ;  /* 0x0000001f09037819 */ /* 0x000fe200000006ff */
[----:B-1----:R-:W-:Y:S06]  /*69e0*/  @!P0 BRA `(.L_x_187) ;  /* 0x0000000400a48947 */ /* 0x002fec0003800000 */
.L_x_205:
        /* <DEDUP_REMOVED lines=9> */
.L_x_206:
        /* <DEDUP_REMOVED lines=9> */
.L_x_207:
        /* <DEDUP_REMOVED lines=9> */
.L_x_208:
        /* <DEDUP_REMOVED lines=9> */
.L_x_209:
[----:B------:R-:W1:Y:S01]  /*6c30*/  SYNCS.PHASECHK.TRANS64.TRYWAIT P0, [R6+URZ], R3 ;  /* 0x00000003060075a7 */ /* 0x000e62000800017f */
[----:B------:R-:W-:-:S05]  /*6c40*/  VIADD R0, R0, 0x1 ;  /* 0x0000000100007836 */ /* 0x000fca0000000000 */
[----:B------:R-:W-:-:S04]  /*6c50*/  ISETP.NE.AND P1, PT, R0, 0x9, PT ;  /* 0x000000090000780c */ /* 0x000fc80003f25270 */
[----:B------:R-:W-:Y:S02]  /*6c60*/  SEL R2, RZ, 0x1, P1 ;  /* 0x00000001ff027807 */ /* 0x000fe40000800000 */
[----:B------:R-:W-:Y:S02]  /*6c70*/  SEL R0, R0, RZ, P1 ;  /* 0x000000ff00007207 */ /* 0x000fe40000800000 */
[----:B------:R-:W-:Y:S01]  /*6c80*/  LOP3.LUT R2, R9, R2, RZ, 0x3c, !PT ;  /* 0x0000000209027212 */ /* 0x000fe200078e3cff */
[----:B-1----:R-:W-:Y:S06]  /*6c90*/  @!P0 BRA `(.L_x_192) ;  /* 0x00000004005c8947 */ /* 0x002fec0003800000 */
.L_x_210:
[----:B------:R-:W-:Y:S01]  /*6ca0*/  IMAD R5, R0, 0x8, R5 ;  /* 0x0000000800057824 */ /* 0x000fe200078e0205 */
[----:B------:R-:W-:-:S07]  /*6cb0*/  SHF.L.U32 R0, R2, 0x1f, RZ ;  /* 0x0000001f02007819 */ /* 0x000fce00000006ff */
.L_x_193:
[----:B--2---:R2:W3:Y:S02]  /*6cc0*/  SYNCS.PHASECHK.TRANS64.TRYWAIT P0, [R5+URZ], R0 ;  /* 0x00000000050075a7 */ /* 0x0044e4000800017f */
[----:B---3--:R-:W-:Y:S05]  /*6cd0*/  @!P0 NANOSLEEP.SYNCS 0x989680 ;  /* 0x009896800000895d */ /* 0x008fea0003900000 */
[----:B------:R-:W3:Y:S02]  /*6ce0*/  @!P0 SYNCS.PHASECHK.TRANS64 P0, [R5+URZ], R0 ;  /* 0x00000000050085a7 */ /* 0x000ee4000800007f */
[----:B---3--:R-:W-:Y:S05]  /*6cf0*/  @!P0 BRA `(.L_x_193) ;  /* 0xfffffffc00f08947 */ /* 0x008fea000383ffff */
.L_x_183:
[----:B------:R-:W-:Y:S05]  /*6d00*/  BSYNC B0 ;  /* 0x0000000000007941 */ /* 0x000fea0003800000 */
.L_x_182:
[----:B------:R-:W-:Y:S05]  /*6d10*/  EXIT ;  /* 0x000000000000794d */ /* 0x000fea0003800000 */
.L_x_16:
[----:B0-----:R-:W-:-:S04]  /*6d20*/  IMAD.U32 R3, RZ, RZ, UR43 ;  /* 0x0000002bff037e24 */ /* 0x001fc8000f8e00ff */
[----:B------:R0:W1:Y:S03]  /*6d30*/  SYNCS.PHASECHK.TRANS64.TRYWAIT P0, [R3+URZ+-0x8], R0 ;  /* 0xfffff800030075a7 */ /* 0x000066000800017f */
[----:B-1----:R-:W-:Y:S05]  /*6d40*/  @!P0 NANOSLEEP.SYNCS 0x989680 ;  /* 0x009896800000895d */ /* 0x002fea0003900000 */
[----:B------:R-:W1:Y:S02]  /*6d50*/  @!P0 SYNCS.PHASECHK.TRANS64 P0, [R3+URZ+-0x8], R0 ;  /* 0xfffff800030085a7 */ /* 0x000e64000800007f */
[----:B-1----:R-:W-:Y:S05]  /*6d60*/  @!P0 BRA `(.L_x_16) ;  /* 0xfffffffc00ec8947 */ /* 0x002fea000383ffff */
[----:B------:R-:W-:Y:S05]  /*6d70*/  BRA `(.L_x_194) ;  /* 0xffffffa800187947 */ /* 0x000fea000383ffff */
.L_x_21:
[----:B-1----:R1:W2:Y:S02]  /*6d80*/  SYNCS.PHASECHK.TRANS64.TRYWAIT P1, [R3+URZ], R0 ;  /* 0x00000000030075a7 */ /* 0x0022a4000802017f */
[----:B--2---:R-:W-:Y:S05]  /*6d90*/  @!P1 NANOSLEEP.SYNCS 0x989680 ;  /* 0x009896800000995d */ /* 0x004fea0003900000 */
[----:B------:R-:W2:Y:S02]  /*6da0*/  @!P1 SYNCS.PHASECHK.TRANS64 P1, [R3+URZ], R0 ;  /* 0x00000000030095a7 */ /* 0x000ea4000802007f */
[----:B--2---:R-:W-:Y:S05]  /*6db0*/  @!P1 BRA `(.L_x_21) ;  /* 0xfffffffc00f09947 */ /* 0x004fea000383ffff */
[----:B------:R-:W-:Y:S05]  /*6dc0*/  BRA `(.L_x_20) ;  /* 0xffffffa800907947 */ /* 0x000fea000383ffff */
.L_x_26:
[----:B-1----:R-:W-:-:S04]  /*6dd0*/  IMAD.U32 R4, RZ, RZ, UR4 ;  /* 0x00000004ff047e24 */ /* 0x002fc8000f8e00ff */
[----:B------:R1:W2:Y:S03]  /*6de0*/  SYNCS.PHASECHK.TRANS64.TRYWAIT P1, [R4+URZ], R3 ;  /* 0x00000003040075a7 */ /* 0x0002a6000802017f */
[----:B--2---:R-:W-:Y:S05]  /*6df0*/  @!P1 NANOSLEEP.SYNCS 0x989680 ;  /* 0x009896800000995d */ /* 0x004fea0003900000 */
[----:B------:R-:W2:Y:S02]  /*6e00*/  @!P1 SYNCS.PHASECHK.TRANS64 P1, [R4+URZ], R3 ;  /* 0x00000003040095a7 */ /* 0x000ea4000802007f */
[----:B--2---:R-:W-:Y:S05]  /*6e10*/  @!P1 BRA `(.L_x_26) ;  /* 0xfffffffc00ec9947 */ /* 0x004fea000383ffff */
[----:B------:R-:W-:Y:S05]  /*6e20*/  BRA `(.L_x_25) ;  /* 0xffffffac00607947 */ /* 0x000fea000383ffff */
.L_x_32:
[----:B0-----:R-:W-:-:S04]  /*6e30*/  IMAD.U32 R4, RZ, RZ, UR43 ;  /* 0x0000002bff047e24 */ /* 0x001fc8000f8e00ff */
[----:B------:R0:W1:Y:S03]  /*6e40*/  SYNCS.PHASECHK.TRANS64.TRYWAIT P0, [R4+URZ+0x8], R3 ;  /* 0x00000803040075a7 */ /* 0x000066000800017f */
[----:B-1----:R-:W-:Y:S05]  /*6e50*/  @!P0 NANOSLEEP.SYNCS 0x989680 ;  /* 0x009896800000895d */ /* 0x002fea0003900000 */
[----:B------:R-:W1:Y:S02]  /*6e60*/  @!P0 SYNCS.PHASECHK.TRANS64 P0, [R4+URZ+0x8], R3 ;  /* 0x00000803040085a7 */ /* 0x000e64000800007f */
[----:B-1----:R-:W-:Y:S05]  /*6e70*/  @!P0 BRA `(.L_x_32) ;  /* 0xfffffffc00ec8947 */ /* 0x002fea000383ffff */
[----:B------:R-:W-:Y:S05]  /*6e80*/  BRA `(.L_x_195) ;  /* 0xffffffb0008c7947 */ /* 0x000fea000383ffff */
.L_x_169:
[----:B------:R-:W-:Y:S01]  /*6e90*/  BSSY B1, `(.L_x_196) ;  /* 0x0000006000017945 */ /* 0x000fe20003800000 */
[----:B------:R-:W-:-:S07]  /*6ea0*/  IMAD.MOV.U32 R15, RZ, RZ, -0x1 ;  /* 0xffffffffff0f7424 */ /* 0x000fce00078e00ff */
[----:B-----5:R-:W-:Y:S05]  /*6eb0*/  WARPSYNC.COLLECTIVE R15, `(.L_x_197) ;  /* 0x000000000f0c7348 */ /* 0x020fea0003c00000 */
[----:B------:R-:W-:Y:S02]  /*6ec0*/  ELECT P6, UR62, PT ;  /* 0x00000000003e782f */ /* 0x000fe400038c0000 */
[----:B------:R-:W-:Y:S01]  /*6ed0*/  MOV R14, UR62 ;  /* 0x0000003e000e7c02 */ /* 0x000fe20008000f00 */
[----:B-----5:R-:W-:Y:S10]  /*6ee0*/  ENDCOLLECTIVE ;  /* 0x000000000000791b */ /* 0x020ff40003800000 */
.L_x_197:
[----:B------:R-:W-:Y:S05]  /*6ef0*/  BSYNC B1 ;  /* 0x0000000000017941 */ /* 0x000fea0003800000 */
.L_x_196:
[----:B------:R-:W-:Y:S05]  /*6f00*/  BRA `(.L_x_198) ;  /* 0xffffffec00587947 */ /* 0x000fea000383ffff */
.L_x_172:
[----:B-1----:R1:W2:Y:S02]  /*6f10*/  SYNCS.PHASECHK.TRANS64.TRYWAIT P1, [R11+URZ+0x48], R6 ;  /* 0x000048060b0075a7 */ /* 0x0022a4000802017f */
[----:B--2---:R-:W-:Y:S05]  /*6f20*/  @!P1 NANOSLEEP.SYNCS 0x989680 ;  /* 0x009896800000995d */ /* 0x004fea0003900000 */
[----:B------:R-:W2:Y:S02]  /*6f30*/  @!P1 SYNCS.PHASECHK.TRANS64 P1, [R11+URZ+0x48], R6 ;  /* 0x000048060b0095a7 */ /* 0x000ea4000802007f */
[----:B--2---:R-:W-:Y:S05]  /*6f40*/  @!P1 BRA `(.L_x_172) ;  /* 0xfffffffc00f09947 */ /* 0x004fea000383ffff */
[----:B------:R-:W-:Y:S05]  /*6f50*/  BRA `(.L_x_199) ;  /* 0xffffffec008c7947 */ /* 0x000fea000383ffff */
.L_x_181:
[----:B------:R-:W-:Y:S01]  /*6f60*/  BSSY B0, `(.L_x_200) ;  /* 0x0000006000007945 */ /* 0x000fe20003800000 */
[----:B------:R-:W-:-:S07]  /*6f70*/  IMAD.MOV.U32 R15, RZ, RZ, -0x1 ;  /* 0xffffffffff0f7424 */ /* 0x000fce00078e00ff */
[----:B-----5:R-:W-:Y:S05]  /*6f80*/  WARPSYNC.COLLECTIVE R15, `(.L_x_201) ;  /* 0x000000000f0c7348 */ /* 0x020fea0003c00000 */
[----:B------:R-:W-:Y:S02]  /*6f90*/  ELECT P6, UR62, PT ;  /* 0x00000000003e782f */ /* 0x000fe400038c0000 */
[----:B------:R-:W-:Y:S01]  /*6fa0*/  MOV R14, UR62 ;  /* 0x0000003e000e7c02 */ /* 0x000fe20008000f00 */
[----:B-----5:R-:W-:Y:S10]  /*6fb0*/  ENDCOLLECTIVE ;  /* 0x000000000000791b */ /* 0x020ff40003800000 */
.L_x_201:
[----:B------:R-:W-:Y:S05]  /*6fc0*/  BSYNC B0 ;  /* 0x0000000000007941 */ /* 0x000fea0003800000 */
.L_x_200:
[----:B------:R-:W-:Y:S05]  /*6fd0*/  BRA `(.L_x_202) ;  /* 0xfffffff400e87947 */ /* 0x000fea000383ffff */
.L_x_185:
[----:B0-----:R0:W1:Y:S02]  /*6fe0*/  SYNCS.PHASECHK.TRANS64.TRYWAIT P0, [R7+URZ], R2 ;  /* 0x00000002070075a7 */ /* 0x001064000800017f */
[----:B-1----:R-:W-:Y:S05]  /*6ff0*/  @!P0 NANOSLEEP.SYNCS 0x989680 ;  /* 0x009896800000895d */ /* 0x002fea0003900000 */
[----:B------:R-:W1:Y:S02]  /*7000*/  @!P0 SYNCS.PHASECHK.TRANS64 P0, [R7+URZ], R2 ;  /* 0x00000002070085a7 */ /* 0x000e64000800007f */
[----:B-1----:R-:W-:Y:S05]  /*7010*/  @!P0 BRA `(.L_x_185) ;  /* 0xfffffffc00f08947 */ /* 0x002fea000383ffff */
[----:B------:R-:W-:Y:S05]  /*7020*/  BRA `(.L_x_203) ;  /* 0xfffffff800287947 */ /* 0x000fea000383ffff */
.L_x_186:
[----:B0-----:R0:W1:Y:S02]  /*7030*/  SYNCS.PHASECHK.TRANS64.TRYWAIT P0, [R6+URZ], R3 ;  /* 0x00000003060075a7 */ /* 0x001064000800017f */
[----:B-1----:R-:W-:Y:S05]  /*7040*/  @!P0 NANOSLEEP.SYNCS 0x989680 ;  /* 0x009896800000895d */ /* 0x002fea0003900000 */
[----:B------:R-:W1:Y:S02]  /*7050*/  @!P0 SYNCS.PHASECHK.TRANS64 P0, [R6+URZ], R3 ;  /* 0x00000003060085a7 */ /* 0x000e64000800007f */
[----:B-1----:R-:W-:Y:S05]  /*7060*/  @!P0 BRA `(.L_x_186) ;  /* 0xfffffffc00f08947 */ /* 0x002fea000383ffff */
[----:B------:R-:W-:Y:S05]  /*7070*/  BRA `(.L_x_204) ;  /* 0xfffffff800387947 */ /* 0x000fea000383ffff */
.L_x_187:
[----:B0-----:R0:W1:Y:S02]  /*7080*/  SYNCS.PHASECHK.TRANS64.TRYWAIT P0, [R7+URZ], R4 ;  /* 0x00000004070075a7 */ /* 0x001064000800017f */
[----:B-1----:R-:W-:Y:S05]  /*7090*/  @!P0 NANOSLEEP.SYNCS 0x989680 ;  /* 0x009896800000895d */ /* 0x002fea0003900000 */
[----:B------:R-:W1:Y:S02]  /*70a0*/  @!P0 SYNCS.PHASECHK.TRANS64 P0, [R7+URZ], R4 ;  /* 0x00000004070085a7 */ /* 0x000e64000800007f */
[----:B-1----:R-:W-:Y:S05]  /*70b0*/  @!P0 BRA `(.L_x_187) ;  /* 0xfffffffc00f08947 */ /* 0x002fea000383ffff */
[----:B------:R-:W-:Y:S05]  /*70c0*/  BRA `(.L_x_205) ;  /* 0xfffffff800487947 */ /* 0x000fea000383ffff */
.L_x_188:
[----:B0-----:R0:W1:Y:S02]  /*70d0*/  SYNCS.PHASECHK.TRANS64.TRYWAIT P0, [R6+URZ], R3 ;  /* 0x00000003060075a7 */ /* 0x001064000800017f */
[----:B-1----:R-:W-:Y:S05]  /*70e0*/  @!P0 NANOSLEEP.SYNCS 0x989680 ;  /* 0x009896800000895d */ /* 0x002fea0003900000 */
[----:B------:R-:W1:Y:S02]  /*70f0*/  @!P0 SYNCS.PHASECHK.TRANS64 P0, [R6+URZ], R3 ;  /* 0x00000003060085a7 */ /* 0x000e64000800007f */
[----:B-1----:R-:W-:Y:S05]  /*7100*/  @!P0 BRA `(.L_x_188) ;  /* 0xfffffffc00f08947 */ /* 0x002fea000383ffff */
[----:B------:R-:W-:Y:S05]  /*7110*/  BRA `(.L_x_206) ;  /* 0xfffffff800587947 */ /* 0x000fea000383ffff */
.L_x_189:
[----:B0-----:R0:W1:Y:S02]  /*7120*/  SYNCS.PHASECHK.TRANS64.TRYWAIT P0, [R7+URZ], R4 ;  /* 0x00000004070075a7 */ /* 0x001064000800017f */
[----:B-1----:R-:W-:Y:S05]  /*7130*/  @!P0 NANOSLEEP.SYNCS 0x989680 ;  /* 0x009896800000895d */ /* 0x002fea0003900000 */
[----:B------:R-:W1:Y:S02]  /*7140*/  @!P0 SYNCS.PHASECHK.TRANS64 P0, [R7+URZ], R4 ;  /* 0x00000004070085a7 */ /* 0x000e64000800007f */
[----:B-1----:R-:W-:Y:S05]  /*7150*/  @!P0 BRA `(.L_x_189) ;  /* 0xfffffffc00f08947 */ /* 0x002fea000383ffff */
[----:B------:R-:W-:Y:S05]  /*7160*/  BRA `(.L_x_207) ;  /* 0xfffffff800687947 */ /* 0x000fea000383ffff */
.L_x_190:
[----:B0-----:R0:W1:Y:S02]  /*7170*/  SYNCS.PHASECHK.TRANS64.TRYWAIT P0, [R6+URZ], R3 ;  /* 0x00000003060075a7 */ /* 0x001064000800017f */
[----:B-1----:R-:W-:Y:S05]  /*7180*/  @!P0 NANOSLEEP.SYNCS 0x989680 ;  /* 0x009896800000895d */ /* 0x002fea0003900000 */
[----:B------:R-:W1:Y:S02]  /*7190*/  @!P0 SYNCS.PHASECHK.TRANS64 P0, [R6+URZ], R3 ;  /* 0x00000003060085a7 */ /* 0x000e64000800007f */
[----:B-1----:R-:W-:Y:S05]  /*71a0*/  @!P0 BRA `(.L_x_190) ;  /* 0xfffffffc00f08947 */ /* 0x002fea000383ffff */
[----:B------:R-:W-:Y:S05]  /*71b0*/  BRA `(.L_x_208) ;  /* 0xfffffff800787947 */ /* 0x000fea000383ffff */
.L_x_191:
[----:B0-----:R0:W1:Y:S02]  /*71c0*/  SYNCS.PHASECHK.TRANS64.TRYWAIT P0, [R7+URZ], R4 ;  /* 0x00000004070075a7 */ /* 0x001064000800017f */
[----:B-1----:R-:W-:Y:S05]  /*71d0*/  @!P0 NANOSLEEP.SYNCS 0x989680 ;  /* 0x009896800000895d */ /* 0x002fea0003900000 */
[----:B------:R-:W1:Y:S02]  /*71e0*/  @!P0 SYNCS.PHASECHK.TRANS64 P0, [R7+URZ], R4 ;  /* 0x00000004070085a7 */ /* 0x000e64000800007f */
[----:B-1----:R-:W-:Y:S05]  /*71f0*/  @!P0 BRA `(.L_x_191) ;  /* 0xfffffffc00f08947 */ /* 0x002fea000383ffff */
[----:B------:R-:W-:Y:S05]  /*7200*/  BRA `(.L_x_209) ;  /* 0xfffffff800887947 */ /* 0x000fea000383ffff */
.L_x_192:
[----:B-1----:R1:W2:Y:S02]  /*7210*/  SYNCS.PHASECHK.TRANS64.TRYWAIT P0, [R6+URZ], R3 ;  /* 0x00000003060075a7 */ /* 0x0022a4000800017f */
[----:B--2---:R-:W-:Y:S05]  /*7220*/  @!P0 NANOSLEEP.SYNCS 0x989680 ;  /* 0x009896800000895d */ /* 0x004fea0003900000 */
[----:B------:R-:W2:Y:S02]  /*7230*/  @!P0 SYNCS.PHASECHK.TRANS64 P0, [R6+URZ], R3 ;  /* 0x00000003060085a7 */ /* 0x000ea4000800007f */
[----:B--2---:R-:W-:Y:S05]  /*7240*/  @!P0 BRA `(.L_x_192) ;  /* 0xfffffffc00f08947 */ /* 0x004fea000383ffff */
[----:B------:R-:W-:Y:S05]  /*7250*/  BRA `(.L_x_210) ;  /* 0xfffffff800907947 */ /* 0x000fea000383ffff */
.L_x_211:
[----:B------:R-:W-:-:S00]  /*7260*/  BRA `(.L_x_211) ;  /* 0xfffffffc00fc7947 */ /* 0x000fc0000383ffff */
[----:B------:R-:W-:-:S00]  /*7270*/  NOP ;  /* 0x0000000000007918 */ /* 0x000fc00000000000 */
        /* <DEDUP_REMOVED lines=8> */
.L_x_212:


//--------------------- .nv.global.init           --------------------------
	.section	.nv.global.init,"aw",@progbits
.nv.global.init:
	.type		$str$22,@object
	.size		$str$22,($str$23 - $str$22)
$str$22:
        /*0000*/ 	.byte	0x6b, 0x5f, 0x74, 0x69, 0x6c, 0x65, 0x5f, 0x63, 0x6f, 0x75, 0x6e, 0x74, 0x20, 0x3e, 0x3d, 0x20
        /*0010*/ 	.byte	0x31, 0x00
	.type		$str$23,@object
	.size		$str$23,(__unnamed_1 - $str$23)
$str$23:
        /*0012*/ 	.byte	0x2f, 0x74, 0x6d, 0x70, 0x2f, 0x63, 0x75, 0x74, 0x6c, 0x61, 0x73, 0x73, 0x5f, 0x73, 0x77, 0x65
        /*0022*/ 	.byte	0x65, 0x70, 0x5f, 0x73, 0x72, 0x63, 0x2f, 0x69, 0x6e, 0x63, 0x6c, 0x75, 0x64, 0x65, 0x2f, 0x63
        /*0032*/ 	.byte	0x75, 0x74, 0x6c, 0x61, 0x73, 0x73, 0x2f, 0x67, 0x65, 0x6d, 0x6d, 0x2f, 0x63, 0x6f, 0x6c, 0x6c
        /*0042*/ 	.byte	0x65, 0x63, 0x74, 0x69, 0x76, 0x65, 0x2f, 0x73, 0x6d, 0x39, 0x30, 0x5f, 0x6d, 0x6d, 0x61, 0x5f
        /*0052*/ 	.byte	0x74, 0x6d, 0x61, 0x5f, 0x67, 0x6d, 0x6d, 0x61, 0x5f, 0x73, 0x73, 0x5f, 0x77, 0x61, 0x72, 0x70
        /*0062*/ 	.byte	0x73, 0x70, 0x65, 0x63, 0x69, 0x61, 0x6c, 0x69, 0x7a, 0x65, 0x64, 0x2e, 0x68, 0x70, 0x70, 0x00
	.type		__unnamed_1,@object
	.size		__unnamed_1,(.L_0 - __unnamed_1)
__unnamed_1:
        /*0072*/ 	.byte	0x76, 0x6f, 0x69, 0x64, 0x20, 0x63, 0x75, 0x74, 0x6c, 0x61, 0x73, 0x73, 0x3a, 0x3a, 0x67, 0x65
        /* <DEDUP_REMOVED lines=172> */
.L_0:


//--------------------- .nv.shared._ZN7cutlass13device_kernelINS_4gemm6kernel13GemmUniversalIN4cute5tupleIJiiiiEEENS1_10collective13CollectiveMmaINS1_34MainloopSm90TmaGmmaWarpSpecializedILi9ENS5_IJNS4_1CILi1EEESB_SB_EEENS1_32KernelTmaWarpSpecializedPingpongEEENS5_IJNSA_ILi64EEENSA_ILi128EEESG_EEEaNS5_IJlSB_lEEEaSI_NS4_8TiledMMAINS4_8MMA_AtomIJNS4_4SM904GMMA27MMA_64x128x32_S32S8S8_SS_TNEEEENS4_6LayoutISC_NS5_IJNSA_ILi0EEESQ_SQ_EEEEENS5_IJNS4_10UnderscoreEST_ST_EEEEENS4_13SM90_TMA_LOADENS4_14ComposedLayoutINS4_7SwizzleILi3ELi4ELi3EEENS4_18smem_ptr_flag_bitsILi8EEENSP_INS5_IJNSA_ILi8EEESG_EEENS5_IJSG_SB_EEEEEEEvNS4_8identityESW_S16_vS17_EENS_8epilogue10collective6detail29Sm90TmaWarpSpecializedAdapterINS1A_15DefaultEpilogueIaSI_SI_NS19_6thread17LinearCombinationIaLi1EiiLNS1E_9ScaleType4KindE0ELNS_15FloatRoundStyleE2EaEENS1_15EpilogueDefaultEEEEEvvEEEEvNT_6ParamsE --------------------------
	.section	.nv.shared._ZN7cutlass13device_kernelINS_4gemm6kernel13GemmUniversalIN4cute5tupleIJiiiiEEENS1_10collective13CollectiveMmaINS1_34MainloopSm90TmaGmmaWarpSpecializedILi9ENS5_IJNS4_1CILi1EEESB_SB_EEENS1_32KernelTmaWarpSpecializedPingpongEEENS5_IJNSA_ILi64EEENSA_ILi128EEESG_EEEaNS5_IJlSB_lEEEaSI_NS4_8TiledMMAINS4_8MMA_AtomIJNS4_4SM904GMMA27MMA_64x128x32_S32S8S8_SS_TNEEEENS4_6LayoutISC_NS5_IJNSA_ILi0EEESQ_SQ_EEEEENS5_IJNS4_10UnderscoreEST_ST_EEEEENS4_13SM90_TMA_LOADENS4_14ComposedLayoutINS4_7SwizzleILi3ELi4ELi3EEENS4_18smem_ptr_flag_bitsILi8EEENSP_INS5_IJNSA_ILi8EEESG_EEENS5_IJSG_SB_EEEEEEEvNS4_8identityESW_S16_vS17_EENS_8epilogue10collective6detail29Sm90TmaWarpSpecializedAdapterINS1A_15DefaultEpilogueIaSI_SI_NS19_6thread17LinearCombinationIaLi1EiiLNS1E_9ScaleType4KindE0ELNS_15FloatRoundStyleE2EaEENS1_15EpilogueDefaultEEEEEvvEEEEvNT_6ParamsE,"aw",@nobits
	.sectionflags	@""
	.align	16
	.zero		1024


//--------------------- .nv.shared.reserved.0     --------------------------
	.section	.nv.shared.reserved.0,"aw",@nobits
	.weak		__nv_reservedSMEM_offset_0_alias
	.size		__nv_reservedSMEM_offset_0_alias, 0, 0
	.other		__nv_reservedSMEM_offset_0_alias,@"STO_CUDA_RESERVED_SHARED STV_DEFAULT"
__nv_reservedSMEM_offset_0_alias:
	.zero		0


//--------------------- .nv.global                --------------------------
	.section	.nv.global,"aw",@nobits
.nv.global:
	.type		_ZN40_INTERNAL_3088127b_4_k_cu_ed8d732e_219514cute1_E,@object
	.size		_ZN40_INTERNAL_3088127b_4_k_cu_ed8d732e_219514cute1_E,(_ZN40_INTERNAL_3088127b_4_k_cu_ed8d732e_219514cuda3std3__45__cpo6cbeginE - _ZN40_INTERNAL_3088127b_4_k_cu_ed8d732e_219514cute1_E)
_ZN40_INTERNAL_3088127b_4_k_cu_ed8d732e_219514cute1_E:
	.zero		1
	.type		_ZN40_INTERNAL_3088127b_4_k_cu_ed8d732e_219514cuda3std3__45__cpo6cbeginE,@object
	.size		_ZN40_INTERNAL_3088127b_4_k_cu_ed8d732e_219514cuda3std3__45__cpo6cbeginE,(_ZN40_INTERNAL_3088127b_4_k_cu_ed8d732e_219514cuda3std3__48in_placeE - _ZN40_INTERNAL_3088127b_4_k_cu_ed8d732e_219514cuda3std3__45__cpo6cbeginE)
_ZN40_INTERNAL_3088127b_4_k_cu_ed8d732e_219514cuda3std3__45__cpo6cbeginE:
	.zero		1
	.type		_ZN40_INTERNAL_3088127b_4_k_cu_ed8d732e_219514cuda3std3__48in_placeE,@object
	.size		_ZN40_INTERNAL_3088127b_4_k_cu_ed8d732e_219514cuda3std3__48in_placeE,(_ZN40_INTERNAL_3088127b_4_k_cu_ed8d732e_219514cuda3std6ranges3__45__cpo9iter_moveE - _ZN40_INTERNAL_3088127b_4_k_cu_ed8d732e_219514cuda3std3__48in_placeE)
_ZN40_INTERNAL_3088127b_4_k_cu_ed8d732e_219514cuda3std3__48in_placeE:
	.zero		1
	.type		_ZN40_INTERNAL_3088127b_4_k_cu_ed8d732e_219514cuda3std6ranges3__45__cpo9iter_moveE,@object
	.size		_ZN40_INTERNAL_3088127b_4_k_cu_ed8d732e_219514cuda3std6ranges3__45__cpo9iter_moveE,(_ZN40_INTERNAL_3088127b_4_k_cu_ed8d732e_219514cuda3std3__45__cpo5beginE - _ZN40_INTERNAL_3088127b_4_k_cu_ed8d732e_219514cuda3std6ranges3__45__cpo9iter_moveE)
_ZN40_INTERNAL_3088127b_4_k_cu_ed8d732e_219514cuda3std6ranges3__45__cpo9iter_moveE:
	.zero		1
	.type		_ZN40_INTERNAL_3088127b_4_k_cu_ed8d732e_219514cuda3std3__45__cpo5beginE,@object
	.size		_ZN40_INTERNAL_3088127b_4_k_cu_ed8d732e_219514cuda3std3__45__cpo5beginE,(_ZN40_INTERNAL_3088127b_4_k_cu_ed8d732e_219514cuda3std3__442_GLOBAL__N__3088127b_4_k_cu_ed8d732e_219516ignoreE - _ZN40_INTERNAL_3088127b_4_k_cu_ed8d732e_219514cuda3std3__45__cpo5beginE)
_ZN40_INTERNAL_3088127b_4_k_cu_ed8d732e_219514cuda3std3__45__cpo5beginE:
	.zero		1
	.type		_ZN40_INTERNAL_3088127b_4_k_cu_ed8d732e_219514cuda3std3__442_GLOBAL__N__3088127b_4_k_cu_ed8d732e_219516ignoreE,@object
	.size		_ZN40_INTERNAL_3088127b_4_k_cu_ed8d732e_219514cuda3std3__442_GLOBAL__N__3088127b_4_k_cu_ed8d732e_219516ignoreE,(_ZN40_INTERNAL_3088127b_4_k_cu_ed8d732e_219514cute7productE - _ZN40_INTERNAL_3088127b_4_k_cu_ed8d732e_219514cuda3std3__442_GLOBAL__N__3088127b_4_k_cu_ed8d732e_219516ignoreE)
_ZN40_INTERNAL_3088127b_4_k_cu_ed8d732e_219514cuda3std3__442_GLOBAL__N__3088127b_4_k_cu_ed8d732e_219516ignoreE:
	.zero		1
	.type		_ZN40_INTERNAL_3088127b_4_k_cu_ed8d732e_219514cute7productE,@object
	.size		_ZN40_INTERNAL_3088127b_4_k_cu_ed8d732e_219514cute7productE,(_ZN40_INTERNAL_3088127b_4_k_cu_ed8d732e_219514cuda3std3__45__cpo3endE - _ZN40_INTERNAL_3088127b_4_k_cu_ed8d732e_219514cute7productE)
_ZN40_INTERNAL_3088127b_4_k_cu_ed8d732e_219514cute7productE:
	.zero		1
	.type		_ZN40_INTERNAL_3088127b_4_k_cu_ed8d732e_219514cuda3std3__45__cpo3endE,@object
	.size		_ZN40_INTERNAL_3088127b_4_k_cu_ed8d732e_219514cuda3std3__45__cpo3endE,(_ZN40_INTERNAL_3088127b_4_k_cu_ed8d732e_219514cuda3std3__419piecewise_constructE - _ZN40_INTERNAL_3088127b_4_k_cu_ed8d732e_219514cuda3std3__45__cpo3endE)
_ZN40_INTERNAL_3088127b_4_k_cu_ed8d732e_219514cuda3std3__45__cpo3endE:
	.zero		1
	.type		_ZN40_INTERNAL_3088127b_4_k_cu_ed8d732e_219514cuda3std3__419piecewise_constructE,@object
	.size		_ZN40_INTERNAL_3088127b_4_k_cu_ed8d732e_219514cuda3std3__419piecewise_constructE,(_ZN40_INTERNAL_3088127b_4_k_cu_ed8d732e_219514cuda3std3__45__cpo4cendE - _ZN40_INTERNAL_3088127b_4_k_cu_ed8d732e_219514cuda3std3__419piecewise_constructE)
_ZN40_INTERNAL_3088127b_4_k_cu_ed8d732e_219514cuda3std3__419piecewise_constructE:
	.zero		1
	.type		_ZN40_INTERNAL_3088127b_4_k_cu_ed8d732e_219514cuda3std3__45__cpo4cendE,@object
	.size		_ZN40_INTERNAL_3088127b_4_k_cu_ed8d732e_219514cuda3std3__45__cpo4cendE,(_ZN40_INTERNAL_3088127b_4_k_cu_ed8d732e_219514cuda3std6ranges3__45__cpo4swapE - _ZN40_INTERNAL_3088127b_4_k_cu_ed8d732e_219514cuda3std3__45__cpo4cendE)
_ZN40_INTERNAL_3088127b_4_k_cu_ed8d732e_219514cuda3std3__45__cpo4cendE:
	.zero		1
	.type		_ZN40_INTERNAL_3088127b_4_k_cu_ed8d732e_219514cuda3std6ranges3__45__cpo4swapE,@object
	.size		_ZN40_INTERNAL_3088127b_4_k_cu_ed8d732e_219514cuda3std6ranges3__45__cpo4swapE,(.L_8 - _ZN40_INTERNAL_3088127b_4_k_cu_ed8d732e_219514cuda3std6ranges3__45__cpo4swapE)
_ZN40_INTERNAL_3088127b_4_k_cu_ed8d732e_219514cuda3std6ranges3__45__cpo4swapE:
	.zero		1
.L_8:


//--------------------- .nv.constant0._ZN7cutlass13device_kernelINS_4gemm6kernel13GemmUniversalIN4cute5tupleIJiiiiEEENS1_10collective13CollectiveMmaINS1_34MainloopSm90TmaGmmaWarpSpecializedILi9ENS5_IJNS4_1CILi1EEESB_SB_EEENS1_32KernelTmaWarpSpecializedPingpongEEENS5_IJNSA_ILi64EEENSA_ILi128EEESG_EEEaNS5_IJlSB_lEEEaSI_NS4_8TiledMMAINS4_8MMA_AtomIJNS4_4SM904GMMA27MMA_64x128x32_S32S8S8_SS_TNEEEENS4_6LayoutISC_NS5_IJNSA_ILi0EEESQ_SQ_EEEEENS5_IJNS4_10UnderscoreEST_ST_EEEEENS4_13SM90_TMA_LOADENS4_14ComposedLayoutINS4_7SwizzleILi3ELi4ELi3EEENS4_18smem_ptr_flag_bitsILi8EEENSP_INS5_IJNSA_ILi8EEESG_EEENS5_IJSG_SB_EEEEEEEvNS4_8identityESW_S16_vS17_EENS_8epilogue10collective6detail29Sm90TmaWarpSpecializedAdapterINS1A_15DefaultEpilogueIaSI_SI_NS19_6thread17LinearCombinationIaLi1EiiLNS1E_9ScaleType4KindE0ELNS_15FloatRoundStyleE2EaEENS1_15EpilogueDefaultEEEEEvvEEEEvNT_6ParamsE --------------------------
	.section	.nv.constant0._ZN7cutlass13device_kernelINS_4gemm6kernel13GemmUniversalIN4cute5tupleIJiiiiEEENS1_10collective13CollectiveMmaINS1_34MainloopSm90TmaGmmaWarpSpecializedILi9ENS5_IJNS4_1CILi1EEESB_SB_EEENS1_32KernelTmaWarpSpecializedPingpongEEENS5_IJNSA_ILi64EEENSA_ILi128EEESG_EEEaNS5_IJlSB_lEEEaSI_NS4_8TiledMMAINS4_8MMA_AtomIJNS4_4SM904GMMA27MMA_64x128x32_S32S8S8_SS_TNEEEENS4_6LayoutISC_NS5_IJNSA_ILi0EEESQ_SQ_EEEEENS5_IJNS4_10UnderscoreEST_ST_EEEEENS4_13SM90_TMA_LOADENS4_14ComposedLayoutINS4_7SwizzleILi3ELi4ELi3EEENS4_18smem_ptr_flag_bitsILi8EEENSP_INS5_IJNSA_ILi8EEESG_EEENS5_IJSG_SB_EEEEEEEvNS4_8identityESW_S16_vS17_EENS_8epilogue10collective6detail29Sm90TmaWarpSpecializedAdapterINS1A_15DefaultEpilogueIaSI_SI_NS19_6thread17LinearCombinationIaLi1EiiLNS1E_9ScaleType4KindE0ELNS_15FloatRoundStyleE2EaEENS1_15EpilogueDefaultEEEEEvvEEEEvNT_6ParamsE,"a",@progbits
	.sectionflags	@""
	.align	4
.nv.constant0._ZN7cutlass13device_kernelINS_4gemm6kernel13GemmUniversalIN4cute5tupleIJiiiiEEENS1_10collective13CollectiveMmaINS1_34MainloopSm90TmaGmmaWarpSpecializedILi9ENS5_IJNS4_1CILi1EEESB_SB_EEENS1_32KernelTmaWarpSpecializedPingpongEEENS5_IJNSA_ILi64EEENSA_ILi128EEESG_EEEaNS5_IJlSB_lEEEaSI_NS4_8TiledMMAINS4_8MMA_AtomIJNS4_4SM904GMMA27MMA_64x128x32_S32S8S8_SS_TNEEEENS4_6LayoutISC_NS5_IJNSA_ILi0EEESQ_SQ_EEEEENS5_IJNS4_10UnderscoreEST_ST_EEEEENS4_13SM90_TMA_LOADENS4_14ComposedLayoutINS4_7SwizzleILi3ELi4ELi3EEENS4_18smem_ptr_flag_bitsILi8EEENSP_INS5_IJNSA_ILi8EEESG_EEENS5_IJSG_SB_EEEEEEEvNS4_8identityESW_S16_vS17_EENS_8epilogue10collective6detail29Sm90TmaWarpSpecializedAdapterINS1A_15DefaultEpilogueIaSI_SI_NS19_6thread17LinearCombinationIaLi1EiiLNS1E_9ScaleType4KindE0ELNS_15FloatRoundStyleE2EaEENS1_15EpilogueDefaultEEEEEvvEEEEvNT_6ParamsE:
	.zero		1664


//--------------------- SYMBOLS --------------------------

	.type		.nv.reservedSmem.offset0,@object
	.size		.nv.reservedSmem.offset0,0x4
	.type		__assertfail,@function
